// auto-generated by cutlass_sweep.gemm — config: {"arch": "sm_100", "cluster_m": 8, "cluster_n": 1, "dtype": "int8", "dtype_b": "int8", "layout": "nt", "stages": 0, "tile_k": 64, "tile_m": 64, "tile_n": 256}
#include "cutlass/cutlass.h"
#include "cutlass/gemm/collective/collective_builder.hpp"
#include "cutlass/gemm/device/gemm_universal_adapter.h"
#include "cutlass/gemm/kernel/gemm_universal.hpp"
#include "cutlass/epilogue/collective/collective_builder.hpp"

using ElemA = int8_t;
using ElemB = int8_t;
using ElemCD = int8_t;
using Acc  = int32_t;
using TileShape    = cute::Shape<cute::_64, cute::_256, cute::_64>;
using ClusterShape = cute::Shape<cute::_8, cute::_1, cute::_1>;

using CollectiveEpilogue = typename cutlass::epilogue::collective::CollectiveBuilder<
    cutlass::arch::Sm100, cutlass::arch::OpClassTensorOp,
    TileShape, ClusterShape,
    cutlass::epilogue::collective::EpilogueTileAuto,
    Acc, Acc,
    ElemCD, cutlass::layout::RowMajor, 128 / cutlass::sizeof_bits<ElemCD>::value,
    ElemCD, cutlass::layout::RowMajor, 128 / cutlass::sizeof_bits<ElemCD>::value,
    cutlass::epilogue::collective::EpilogueScheduleAuto
  >::CollectiveOp;

using CollectiveMainloop = typename cutlass::gemm::collective::CollectiveBuilder<
    cutlass::arch::Sm100, cutlass::arch::OpClassTensorOp,
    ElemA, cutlass::layout::RowMajor, 128 / cutlass::sizeof_bits<ElemA>::value,
    ElemB, cutlass::layout::ColumnMajor, 128 / cutlass::sizeof_bits<ElemB>::value,
    Acc,
    TileShape, ClusterShape,
    cutlass::gemm::collective::StageCountAutoCarveout<static_cast<int>(sizeof(typename CollectiveEpilogue::SharedStorage))>,
    cutlass::gemm::collective::KernelScheduleAuto
  >::CollectiveOp;

using GemmKernel = cutlass::gemm::kernel::GemmUniversal<
    cute::Shape<int,int,int,int>,
    CollectiveMainloop,
    CollectiveEpilogue
>;
using Gemm = cutlass::gemm::device::GemmUniversalAdapter<GemmKernel>;

// Force the device kernel symbol into the cubin without needing a host main.
auto* _anchor = &cutlass::device_kernel<GemmKernel>;


// ===== COMPILED SASS (sm_100a) =====

	.target	sm_100a

	.elftype	@"ET_EXEC"


//--------------------- .note.nv.tkinfo           --------------------------
	.section	.note.nv.tkinfo,"",@"SHT_NOTE"
	.sectionflags	@"SHF_NOTE_NV_TKINFO"
	.tkinfo
        /*0018*/ 	.word	0x00000002
        /*0030*/ 	.string	""
        /*0030*/ 	.string	"ptxas"
        /*0030*/ 	.string	"Cuda compilation tools, release 13.0, V13.0.88"
        /*0030*/ 	.string	"Build cuda_13.0.r13.0/compiler.36424714_0"
        /*0030*/ 	.string	"-arch sm_100a -m 64 "



//--------------------- .note.nv.cuinfo           --------------------------
	.section	.note.nv.cuinfo,"",@"SHT_NOTE"
	.sectionflags	@"SHF_NOTE_NV_CUINFO"
        /*0018*/ 	.short	0x0002
        /*001a*/ 	.short	0x0064
        /*001c*/ 	.short	0x0082
	.zero		2


//--------------------- .nv.info                  --------------------------
	.section	.nv.info,"",@"SHT_CUDA_INFO"
	.align	4


	//----- nvinfo : EIATTR_REGCOUNT
	.align		4
        /*0000*/ 	.byte	0x04, 0x2f
        /*0002*/ 	.short	(.L_20 - .L_19)
	.align		4
.L_19:
        /*0004*/ 	.word	index@(_ZN7cutlass13device_kernelINS_4gemm6kernel13GemmUniversalIN4cute5tupleIJiiiiEEENS1_10collective13CollectiveMmaINS1_35MainloopSm100TmaUmmaWarpSpecializedILi10ELi2ELi4ENS5_IJNS4_1CILi8EEENSA_ILi1EEESC_EEEEENS5_IJNSA_ILi64EEENSA_ILi256EEESF_EEEaNS5_IJlSC_lEEEaSI_NS4_8TiledMMAINS4_8MMA_AtomIJNS4_15SM100_MMA_S8_SSIaaiLi64ELi256ELNS4_4UMMA5MajorE0ELSN_0ELNSM_8SaturateE0EEEEEENS4_6LayoutINS5_IJSC_SC_SC_EEENS5_IJNSA_ILi0EEEST_ST_EEEEENS5_IJNS4_10UnderscoreESW_SW_EEEEENS4_13SM90_TMA_LOADENS4_14ComposedLayoutINS4_7SwizzleILi2ELi4ELi3EEENS4_18smem_ptr_flag_bitsILi8EEENSR_INS5_IJSB_SF_EEENS5_IJSF_SC_EEEEEEEvNS4_8identityENS4_23SM90_TMA_LOAD_MULTICASTES18_vS19_EENS_8epilogue10collective18CollectiveEpilogueINS1C_23Sm100TmaWarpSpecializedILi4ELi2ELi32ELb0ELb0EEEJSH_NS5_IJNSR_ISF_SC_EES1H_EEEaSI_aSI_NS1C_6fusion15FusionCallbacksIS1G_NS1J_17LinearCombinationIaiaiLNS_15FloatRoundStyleE2EEESH_S1I_JEEENS4_5SM1004TMEM4LOAD26SM100_TMEM_LOAD_16dp32b32xESZ_S18_NS4_39AutoVectorizingCopyWithAssumedAlignmentILi128EEENS4_14SM90_TMA_STOREES18_S1U_S1U_EEEvvEEEEvNT_6ParamsE)
        /*0008*/ 	.word	0x0000005c


	//----- nvinfo : EIATTR_FRAME_SIZE
	.align		4
.L_20:
        /*000c*/ 	.byte	0x04, 0x11
        /*000e*/ 	.short	(.L_22 - .L_21)
	.align		4
.L_21:
        /*0010*/ 	.word	index@($__internal_2_$__cuda_sm10x_tcgen05_guardrail_trap_unallocated_columns_being_dealloced)
        /*0014*/ 	.word	0x00000000


	//----- nvinfo : EIATTR_FRAME_SIZE
	.align		4
.L_22:
        /*0018*/ 	.byte	0x04, 0x11
        /*001a*/ 	.short	(.L_24 - .L_23)
	.align		4
.L_23:
        /*001c*/ 	.word	index@($__internal_1_$__cuda_sm10x_tcgen05_guardrail_trap_phase_invalid_during_alloc)
        /*0020*/ 	.word	0x00000000


	//----- nvinfo : EIATTR_FRAME_SIZE
	.align		4
.L_24:
        /*0024*/ 	.byte	0x04, 0x11
        /*0026*/ 	.short	(.L_26 - .L_25)
	.align		4
.L_25:
        /*0028*/ 	.word	index@($__internal_0_$__cuda_sm10x_tcgen05_guardrail_trap_col_being_dealloced_not_returned_by_alloc)
        /*002c*/ 	.word	0x00000000


	//----- nvinfo : EIATTR_FRAME_SIZE
	.align		4
.L_26:
        /*0030*/ 	.byte	0x04, 0x11
        /*0032*/ 	.short	(.L_28 - .L_27)
	.align		4
.L_27:
        /*0034*/ 	.word	index@(_ZN7cutlass13device_kernelINS_4gemm6kernel13GemmUniversalIN4cute5tupleIJiiiiEEENS1_10collective13CollectiveMmaINS1_35MainloopSm100TmaUmmaWarpSpecializedILi10ELi2ELi4ENS5_IJNS4_1CILi8EEENSA_ILi1EEESC_EEEEENS5_IJNSA_ILi64EEENSA_ILi256EEESF_EEEaNS5_IJlSC_lEEEaSI_NS4_8TiledMMAINS4_8MMA_AtomIJNS4_15SM100_MMA_S8_SSIaaiLi64ELi256ELNS4_4UMMA5MajorE0ELSN_0ELNSM_8SaturateE0EEEEEENS4_6LayoutINS5_IJSC_SC_SC_EEENS5_IJNSA_ILi0EEEST_ST_EEEEENS5_IJNS4_10UnderscoreESW_SW_EEEEENS4_13SM90_TMA_LOADENS4_14ComposedLayoutINS4_7SwizzleILi2ELi4ELi3EEENS4_18smem_ptr_flag_bitsILi8EEENSR_INS5_IJSB_SF_EEENS5_IJSF_SC_EEEEEEEvNS4_8identityENS4_23SM90_TMA_LOAD_MULTICASTES18_vS19_EENS_8epilogue10collective18CollectiveEpilogueINS1C_23Sm100TmaWarpSpecializedILi4ELi2ELi32ELb0ELb0EEEJSH_NS5_IJNSR_ISF_SC_EES1H_EEEaSI_aSI_NS1C_6fusion15FusionCallbacksIS1G_NS1J_17LinearCombinationIaiaiLNS_15FloatRoundStyleE2EEESH_S1I_JEEENS4_5SM1004TMEM4LOAD26SM100_TMEM_LOAD_16dp32b32xESZ_S18_NS4_39AutoVectorizingCopyWithAssumedAlignmentILi128EEENS4_14SM90_TMA_STOREES18_S1U_S1U_EEEvvEEEEvNT_6ParamsE)
        /*0038*/ 	.word	0x00000000


	//----- nvinfo : EIATTR_MIN_STACK_SIZE
	.align		4
.L_28:
        /*003c*/ 	.byte	0x04, 0x12
        /*003e*/ 	.short	(.L_30 - .L_29)
	.align		4
.L_29:
        /*0040*/ 	.word	index@(_ZN7cutlass13device_kernelINS_4gemm6kernel13GemmUniversalIN4cute5tupleIJiiiiEEENS1_10collective13CollectiveMmaINS1_35MainloopSm100TmaUmmaWarpSpecializedILi10ELi2ELi4ENS5_IJNS4_1CILi8EEENSA_ILi1EEESC_EEEEENS5_IJNSA_ILi64EEENSA_ILi256EEESF_EEEaNS5_IJlSC_lEEEaSI_NS4_8TiledMMAINS4_8MMA_AtomIJNS4_15SM100_MMA_S8_SSIaaiLi64ELi256ELNS4_4UMMA5MajorE0ELSN_0ELNSM_8SaturateE0EEEEEENS4_6LayoutINS5_IJSC_SC_SC_EEENS5_IJNSA_ILi0EEEST_ST_EEEEENS5_IJNS4_10UnderscoreESW_SW_EEEEENS4_13SM90_TMA_LOADENS4_14ComposedLayoutINS4_7SwizzleILi2ELi4ELi3EEENS4_18smem_ptr_flag_bitsILi8EEENSR_INS5_IJSB_SF_EEENS5_IJSF_SC_EEEEEEEvNS4_8identityENS4_23SM90_TMA_LOAD_MULTICASTES18_vS19_EENS_8epilogue10collective18CollectiveEpilogueINS1C_23Sm100TmaWarpSpecializedILi4ELi2ELi32ELb0ELb0EEEJSH_NS5_IJNSR_ISF_SC_EES1H_EEEaSI_aSI_NS1C_6fusion15FusionCallbacksIS1G_NS1J_17LinearCombinationIaiaiLNS_15FloatRoundStyleE2EEESH_S1I_JEEENS4_5SM1004TMEM4LOAD26SM100_TMEM_LOAD_16dp32b32xESZ_S18_NS4_39AutoVectorizingCopyWithAssumedAlignmentILi128EEENS4_14SM90_TMA_STOREES18_S1U_S1U_EEEvvEEEEvNT_6ParamsE)
        /*0044*/ 	.word	0x00000000
.L_30:


//--------------------- .nv.compat                --------------------------
	.section	.nv.compat,"",@"SHT_CUDA_COMPAT_INFO"
	.align	4
        /*0000*/ 	.byte	0x02, 0x09, 0x01, 0x00, 0x02, 0x02, 0x03, 0x00, 0x02, 0x05, 0x06, 0x00, 0x03, 0x07, 0x01, 0x01
        /*0010*/ 	.byte	0x02, 0x03, 0x01, 0x00, 0x02, 0x06, 0x01, 0x00, 0x04, 0x0b, 0x08, 0x00, 0x01, 0x00, 0x00, 0x00
        /*0020*/ 	.byte	0x00, 0x00, 0x00, 0x00


//--------------------- .nv.info._ZN7cutlass13device_kernelINS_4gemm6kernel13GemmUniversalIN4cute5tupleIJiiiiEEENS1_10collective13CollectiveMmaINS1_35MainloopSm100TmaUmmaWarpSpecializedILi10ELi2ELi4ENS5_IJNS4_1CILi8EEENSA_ILi1EEESC_EEEEENS5_IJNSA_ILi64EEENSA_ILi256EEESF_EEEaNS5_IJlSC_lEEEaSI_NS4_8TiledMMAINS4_8MMA_AtomIJNS4_15SM100_MMA_S8_SSIaaiLi64ELi256ELNS4_4UMMA5MajorE0ELSN_0ELNSM_8SaturateE0EEEEEENS4_6LayoutINS5_IJSC_SC_SC_EEENS5_IJNSA_ILi0EEEST_ST_EEEEENS5_IJNS4_10UnderscoreESW_SW_EEEEENS4_13SM90_TMA_LOADENS4_14ComposedLayoutINS4_7SwizzleILi2ELi4ELi3EEENS4_18smem_ptr_flag_bitsILi8EEENSR_INS5_IJSB_SF_EEENS5_IJSF_SC_EEEEEEEvNS4_8identityENS4_23SM90_TMA_LOAD_MULTICASTES18_vS19_EENS_8epilogue10collective18CollectiveEpilogueINS1C_23Sm100TmaWarpSpecializedILi4ELi2ELi32ELb0ELb0EEEJSH_NS5_IJNSR_ISF_SC_EES1H_EEEaSI_aSI_NS1C_6fusion15FusionCallbacksIS1G_NS1J_17LinearCombinationIaiaiLNS_15FloatRoundStyleE2EEESH_S1I_JEEENS4_5SM1004TMEM4LOAD26SM100_TMEM_LOAD_16dp32b32xESZ_S18_NS4_39AutoVectorizingCopyWithAssumedAlignmentILi128EEENS4_14SM90_TMA_STOREES18_S1U_S1U_EEEvvEEEEvNT_6ParamsE --------------------------
	.section	.nv.info._ZN7cutlass13device_kernelINS_4gemm6kernel13GemmUniversalIN4cute5tupleIJiiiiEEENS1_10collective13CollectiveMmaINS1_35MainloopSm100TmaUmmaWarpSpecializedILi10ELi2ELi4ENS5_IJNS4_1CILi8EEENSA_ILi1EEESC_EEEEENS5_IJNSA_ILi64EEENSA_ILi256EEESF_EEEaNS5_IJlSC_lEEEaSI_NS4_8TiledMMAINS4_8MMA_AtomIJNS4_15SM100_MMA_S8_SSIaaiLi64ELi256ELNS4_4UMMA5MajorE0ELSN_0ELNSM_8SaturateE0EEEEEENS4_6LayoutINS5_IJSC_SC_SC_EEENS5_IJNSA_ILi0EEEST_ST_EEEEENS5_IJNS4_10UnderscoreESW_SW_EEEEENS4_13SM90_TMA_LOADENS4_14ComposedLayoutINS4_7SwizzleILi2ELi4ELi3EEENS4_18smem_ptr_flag_bitsILi8EEENSR_INS5_IJSB_SF_EEENS5_IJSF_SC_EEEEEEEvNS4_8identityENS4_23SM90_TMA_LOAD_MULTICASTES18_vS19_EENS_8epilogue10collective18CollectiveEpilogueINS1C_23Sm100TmaWarpSpecializedILi4ELi2ELi32ELb0ELb0EEEJSH_NS5_IJNSR_ISF_SC_EES1H_EEEaSI_aSI_NS1C_6fusion15FusionCallbacksIS1G_NS1J_17LinearCombinationIaiaiLNS_15FloatRoundStyleE2EEESH_S1I_JEEENS4_5SM1004TMEM4LOAD26SM100_TMEM_LOAD_16dp32b32xESZ_S18_NS4_39AutoVectorizingCopyWithAssumedAlignmentILi128EEENS4_14SM90_TMA_STOREES18_S1U_S1U_EEEvvEEEEvNT_6ParamsE,"",@"SHT_CUDA_INFO"
	.sectionflags	@""
	.align	4


	//----- nvinfo : EIATTR_CUDA_API_VERSION
	.align		4
        /*0000*/ 	.byte	0x04, 0x37
        /*0002*/ 	.short	(.L_32 - .L_31)
.L_31:
        /*0004*/ 	.word	0x00000082


	//----- nvinfo : EIATTR_KPARAM_INFO
	.align		4
.L_32:
        /*0008*/ 	.byte	0x04, 0x17
        /*000a*/ 	.short	(.L_34 - .L_33)
.L_33:
        /*000c*/ 	.word	0x00000000
        /*0010*/ 	.short	0x0000
        /*0012*/ 	.short	0x0000
        /*0014*/ 	.byte	0x00, 0xf0, 0x01, 0x20


	//----- nvinfo : EIATTR_AT_ENTRY_FRAGMENTS
	.align		4
.L_34:
        /*0018*/ 	.byte	0x04, 0x4f
        /*001a*/ 	.short	(.L_36 - .L_35)


	//   ....[0]....
.L_35:
        /*001c*/ 	.word	0x00000006


	//----- nvinfo : EIATTR_RESERVED_SMEM_USED
	.align		4
.L_36:
        /*0020*/ 	.byte	0x01, 0x41
	.zero		2


	//----- nvinfo : EIATTR_SPARSE_MMA_MASK
	.align		4
        /*0024*/ 	.byte	0x03, 0x50
        /*0026*/ 	.short	0x0000


	//----- nvinfo : EIATTR_TCGEN05_1CTA_USED
	.align		4
        /*0028*/ 	.byte	0x01, 0x51
	.zero		2


	//----- nvinfo : EIATTR_MAXREG_COUNT
	.align		4
        /*002c*/ 	.byte	0x03, 0x1b
        /*002e*/ 	.short	0x00ff


	//----- nvinfo : EIATTR_NUM_BARRIERS
	.align		4
        /*0030*/ 	.byte	0x02, 0x4c
        /*0032*/ 	.byte	0x07
	.zero		1


	//----- nvinfo : EIATTR_EXTERNS
	.align		4
        /*0034*/ 	.byte	0x04, 0x0f
        /*0036*/ 	.short	(.L_38 - .L_37)


	//   ....[0]....
	.align		4
.L_37:
        /*0038*/ 	.word	index@(__assertfail)


	//----- nvinfo : EIATTR_MERCURY_ISA_VERSION
	.align		4
.L_38:
        /*003c*/ 	.byte	0x03, 0x5f
        /*003e*/ 	.short	0x0101


	//----- nvinfo : EIATTR_INT_WARP_WIDE_INSTR_OFFSETS
	.align		4
        /*0040*/ 	.byte	0x04, 0x31
        /*0042*/ 	.short	(.L_40 - .L_39)


	//   ....[0]....
.L_39:
        /*0044*/ 	.word	0x00004180


	//   ....[1]....
        /*0048*/ 	.word	0x000041b0


	//   ....[2]....
        /*004c*/ 	.word	0x000041d0


	//   ....[3]....
        /*0050*/ 	.word	0x00004da0


	//   ....[4]....
        /*0054*/ 	.word	0x00004e00


	//   ....[5]....
        /*0058*/ 	.word	0x00004ef0


	//   ....[6]....
        /*005c*/ 	.word	0x00004f70


	//   ....[7]....
        /*0060*/ 	.word	0x00005070


	//   ....[8]....
        /*0064*/ 	.word	0x00005100


	//   ....[9]....
        /*0068*/ 	.word	0x00005200


	//   ....[10]....
        /*006c*/ 	.word	0x000052b0


	//----- nvinfo : EIATTR_COOP_GROUP_MASK_REGIDS
	.align		4
.L_40:
        /*0070*/ 	.byte	0x04, 0x29
        /*0072*/ 	.short	(.L_42 - .L_41)


	//   ....[0]....
.L_41:
        /*0074*/ 	.word	0xffffffff


	//   ....[1]....
        /*0078*/ 	.word	0xffffffff


	//   ....[2]....
        /*007c*/ 	.word	0xffffffff


	//   ....[3]....
        /*0080*/ 	.word	0xffffffff


	//   ....[4]....
        /*0084*/ 	.word	0xffffffff


	//   ....[5]....
        /*0088*/ 	.word	0xffffffff


	//   ....[6]....
        /*008c*/ 	.word	0xffffffff


	//   ....[7]....
        /*0090*/ 	.word	0xffffffff


	//   ....[8]....
        /*0094*/ 	.word	0xffffffff


	//   ....[9]....
        /*0098*/ 	.word	0xffffffff


	//   ....[10]....
        /*009c*/ 	.word	0xffffffff


	//   ....[11]....
        /*00a0*/ 	.word	0xffffffff


	//   ....[12]....
        /*00a4*/ 	.word	0xffffffff


	//   ....[13]....
        /*00a8*/ 	.word	0xffffffff


	//----- nvinfo : EIATTR_COOP_GROUP_INSTR_OFFSETS
	.align		4
.L_42:
        /*00ac*/ 	.byte	0x04, 0x28
        /*00ae*/ 	.short	(.L_44 - .L_43)


	//   ....[0]....
.L_43:
        /*00b0*/ 	.word	0x00000080


	//   ....[1]....
        /*00b4*/ 	.word	0x000004f0


	//   ....[2]....
        /*00b8*/ 	.word	0x00000770


	//   ....[3]....
        /*00bc*/ 	.word	0x00000910


	//   ....[4]....
        /*00c0*/ 	.word	0x00000a10


	//   ....[5]....
        /*00c4*/ 	.word	0x00000b80


	//   ....[6]....
        /*00c8*/ 	.word	0x00000d20


	//   ....[7]....
        /*00cc*/ 	.word	0x00000ee0


	//   ....[8]....
        /*00d0*/ 	.word	0x00002230


	//   ....[9]....
        /*00d4*/ 	.word	0x00003450


	//   ....[10]....
        /*00d8*/ 	.word	0x00003660


	//   ....[11]....
        /*00dc*/ 	.word	0x00003690


	//   ....[12]....
        /*00e0*/ 	.word	0x00004060


	//   ....[13]....
        /*00e4*/ 	.word	0x00004290


	//----- nvinfo : EIATTR_VRC_CTA_INIT_COUNT
	.align		4
.L_44:
        /*00e8*/ 	.byte	0x02, 0x4a
        /*00ea*/ 	.byte	0x80
	.zero		1


	//----- nvinfo : EIATTR_SYSCALL_OFFSETS
	.align		4
        /*00ec*/ 	.byte	0x04, 0x46
        /*00ee*/ 	.short	(.L_46 - .L_45)


	//   ....[0]....
.L_45:
        /*00f0*/ 	.word	0x00005f40


	//   ....[1]....
        /*00f4*/ 	.word	0x00006080


	//   ....[2]....
        /*00f8*/ 	.word	0x000068b0


	//   ....[3]....
        /*00fc*/ 	.word	0x00007650


	//   ....[4]....
        /*0100*/ 	.word	0x000083a0


	//   ....[5]....
        /*0104*/ 	.word	0x00009110


	//----- nvinfo : EIATTR_MBARRIER_INSTR_OFFSETS
	.align		4
.L_46:
        /*0108*/ 	.byte	0x04, 0x39
        /*010a*/ 	.short	(.L_48 - .L_47)


	//   ....[0]....
.L_47:
        /*010c*/ 	.word	0x00000610
        /*0110*/ 	.word	0x000000ff
        /*0114*/ 	.word	0x00000000
        /*0118*/ 	.short	0x0100
        /*011a*/ 	.byte	0x04
	.zero		1


	//   ....[1]....
        /*011c*/ 	.word	0x00000620
        /*0120*/ 	.word	0x000000ff
        /*0124*/ 	.word	0x00000050
        /*0128*/ 	.short	0x0100
        /*012a*/ 	.byte	0x04
	.zero		1


	//   ....[2]....
        /*012c*/ 	.word	0x00000630
        /*0130*/ 	.word	0x000000ff
        /*0134*/ 	.word	0x00000008
        /*0138*/ 	.short	0x0100
        /*013a*/ 	.byte	0x04
	.zero		1


	//   ....[3]....
        /*013c*/ 	.word	0x00000640
        /*0140*/ 	.word	0x000000ff
        /*0144*/ 	.word	0x00000058
        /*0148*/ 	.short	0x0100
        /*014a*/ 	.byte	0x04
	.zero		1


	//   ....[4]....
        /*014c*/ 	.word	0x00000650
        /*0150*/ 	.word	0x000000ff
        /*0154*/ 	.word	0x00000010
        /*0158*/ 	.short	0x0100
        /*015a*/ 	.byte	0x04
	.zero		1


	//   ....[5]....
        /*015c*/ 	.word	0x00000660
        /*0160*/ 	.word	0x000000ff
        /*0164*/ 	.word	0x00000060
        /*0168*/ 	.short	0x0100
        /*016a*/ 	.byte	0x04
	.zero		1


	//   ....[6]....
        /*016c*/ 	.word	0x00000670
        /*0170*/ 	.word	0x000000ff
        /*0174*/ 	.word	0x00000018
        /*0178*/ 	.short	0x0100
        /*017a*/ 	.byte	0x04
	.zero		1


	//   ....[7]....
        /*017c*/ 	.word	0x00000680
        /*0180*/ 	.word	0x000000ff
        /*0184*/ 	.word	0x00000068
        /*0188*/ 	.short	0x0100
        /*018a*/ 	.byte	0x04
	.zero		1


	//   ....[8]....
        /*018c*/ 	.word	0x00000690
        /*0190*/ 	.word	0x000000ff
        /*0194*/ 	.word	0x00000020
        /*0198*/ 	.short	0x0100
        /*019a*/ 	.byte	0x04
	.zero		1


	//   ....[9]....
        /*019c*/ 	.word	0x000006a0
        /*01a0*/ 	.word	0x000000ff
        /*01a4*/ 	.word	0x00000070
        /*01a8*/ 	.short	0x0100
        /*01aa*/ 	.byte	0x04
	.zero		1


	//   ....[10]....
        /*01ac*/ 	.word	0x000006b0
        /*01b0*/ 	.word	0x000000ff
        /*01b4*/ 	.word	0x00000028
        /*01b8*/ 	.short	0x0100
        /*01ba*/ 	.byte	0x04
	.zero		1


	//   ....[11]....
        /*01bc*/ 	.word	0x000006c0
        /*01c0*/ 	.word	0x000000ff
        /*01c4*/ 	.word	0x00000078
        /*01c8*/ 	.short	0x0100
        /*01ca*/ 	.byte	0x04
	.zero		1


	//   ....[12]....
        /*01cc*/ 	.word	0x000006d0
        /*01d0*/ 	.word	0x000000ff
        /*01d4*/ 	.word	0x00000030
        /*01d8*/ 	.short	0x0100
        /*01da*/ 	.byte	0x04
	.zero		1


	//   ....[13]....
        /*01dc*/ 	.word	0x000006e0
        /*01e0*/ 	.word	0x000000ff
        /*01e4*/ 	.word	0x00000080
        /*01e8*/ 	.short	0x0100
        /*01ea*/ 	.byte	0x04
	.zero		1


	//   ....[14]....
        /*01ec*/ 	.word	0x000006f0
        /*01f0*/ 	.word	0x000000ff
        /*01f4*/ 	.word	0x00000038
        /*01f8*/ 	.short	0x0100
        /*01fa*/ 	.byte	0x04
	.zero		1


	//   ....[15]....
        /*01fc*/ 	.word	0x00000700
        /*0200*/ 	.word	0x000000ff
        /*0204*/ 	.word	0x00000088
        /*0208*/ 	.short	0x0100
        /*020a*/ 	.byte	0x04
	.zero		1


	//   ....[16]....
        /*020c*/ 	.word	0x00000710
        /*0210*/ 	.word	0x000000ff
        /*0214*/ 	.word	0x00000040
        /*0218*/ 	.short	0x0100
        /*021a*/ 	.byte	0x04
	.zero		1


	//   ....[17]....
        /*021c*/ 	.word	0x00000720
        /*0220*/ 	.word	0x000000ff
        /*0224*/ 	.word	0x00000090
        /*0228*/ 	.short	0x0100
        /*022a*/ 	.byte	0x04
	.zero		1


	//   ....[18]....
        /*022c*/ 	.word	0x00000730
        /*0230*/ 	.word	0x000000ff
        /*0234*/ 	.word	0x00000048
        /*0238*/ 	.short	0x0100
        /*023a*/ 	.byte	0x04
	.zero		1


	//   ....[19]....
        /*023c*/ 	.word	0x00000740
        /*0240*/ 	.word	0x000000ff
        /*0244*/ 	.word	0x00000098
        /*0248*/ 	.short	0x0100
        /*024a*/ 	.byte	0x04
	.zero		1


	//   ....[20]....
        /*024c*/ 	.word	0x00000880
        /*0250*/ 	.word	0x000000ff
        /*0254*/ 	.word	0x000000a0
        /*0258*/ 	.short	0x0100
        /*025a*/ 	.byte	0x04
	.zero		1


	//   ....[21]....
        /*025c*/ 	.word	0x00000890
        /*0260*/ 	.word	0x000000ff
        /*0264*/ 	.word	0x000000c0
        /*0268*/ 	.short	0x0100
        /*026a*/ 	.byte	0x04
	.zero		1


	//   ....[22]....
        /*026c*/ 	.word	0x000008a0
        /*0270*/ 	.word	0x000000ff
        /*0274*/ 	.word	0x000000a8
        /*0278*/ 	.short	0x0100
        /*027a*/ 	.byte	0x04
	.zero		1


	//   ....[23]....
        /*027c*/ 	.word	0x000008b0
        /*0280*/ 	.word	0x000000ff
        /*0284*/ 	.word	0x000000c8
        /*0288*/ 	.short	0x0100
        /*028a*/ 	.byte	0x04
	.zero		1


	//   ....[24]....
        /*028c*/ 	.word	0x000008c0
        /*0290*/ 	.word	0x000000ff
        /*0294*/ 	.word	0x000000b0
        /*0298*/ 	.short	0x0100
        /*029a*/ 	.byte	0x04
	.zero		1


	//   ....[25]....
        /*029c*/ 	.word	0x000008d0
        /*02a0*/ 	.word	0x000000ff
        /*02a4*/ 	.word	0x000000d0
        /*02a8*/ 	.short	0x0100
        /*02aa*/ 	.byte	0x04
	.zero		1


	//   ....[26]....
        /*02ac*/ 	.word	0x000008e0
        /*02b0*/ 	.word	0x000000ff
        /*02b4*/ 	.word	0x000000b8
        /*02b8*/ 	.short	0x0100
        /*02ba*/ 	.byte	0x04
	.zero		1


	//   ....[27]....
        /*02bc*/ 	.word	0x000008f0
        /*02c0*/ 	.word	0x000000ff
        /*02c4*/ 	.word	0x000000d8
        /*02c8*/ 	.short	0x0100
        /*02ca*/ 	.byte	0x04
	.zero		1


	//   ....[28]....
        /*02cc*/ 	.word	0x000009e0
        /*02d0*/ 	.word	0x000000ff
        /*02d4*/ 	.word	0x000000e0
        /*02d8*/ 	.short	0x0100
        /*02da*/ 	.byte	0x06
	.zero		1


	//   ....[29]....
        /*02dc*/ 	.word	0x000009f0
        /*02e0*/ 	.word	0x000000ff
        /*02e4*/ 	.word	0x000000e8
        /*02e8*/ 	.short	0x0100
        /*02ea*/ 	.byte	0x06
	.zero		1


	//   ....[30]....
        /*02ec*/ 	.word	0x00000b30
        /*02f0*/ 	.word	0x000000ff
        /*02f4*/ 	.word	0x000000f0
        /*02f8*/ 	.short	0x0100
        /*02fa*/ 	.byte	0x06
	.zero		1


	//   ....[31]....
        /*02fc*/ 	.word	0x00000b40
        /*0300*/ 	.word	0x000000ff
        /*0304*/ 	.word	0x00000100
        /*0308*/ 	.short	0x0100
        /*030a*/ 	.byte	0x06
	.zero		1


	//   ....[32]....
        /*030c*/ 	.word	0x00000b50
        /*0310*/ 	.word	0x000000ff
        /*0314*/ 	.word	0x000000f8
        /*0318*/ 	.short	0x0100
        /*031a*/ 	.byte	0x06
	.zero		1


	//   ....[33]....
        /*031c*/ 	.word	0x00000b60
        /*0320*/ 	.word	0x000000ff
        /*0324*/ 	.word	0x00000108
        /*0328*/ 	.short	0x0100
        /*032a*/ 	.byte	0x06
	.zero		1


	//   ....[34]....
        /*032c*/ 	.word	0x00000c90
        /*0330*/ 	.word	0x000000ff
        /*0334*/ 	.word	0x00000110
        /*0338*/ 	.short	0x0100
        /*033a*/ 	.byte	0x04
	.zero		1


	//   ....[35]....
        /*033c*/ 	.word	0x00000ca0
        /*0340*/ 	.word	0x000000ff
        /*0344*/ 	.word	0x00000130
        /*0348*/ 	.short	0x0100
        /*034a*/ 	.byte	0x04
	.zero		1


	//   ....[36]....
        /*034c*/ 	.word	0x00000cb0
        /*0350*/ 	.word	0x000000ff
        /*0354*/ 	.word	0x00000118
        /*0358*/ 	.short	0x0100
        /*035a*/ 	.byte	0x04
	.zero		1


	//   ....[37]....
        /*035c*/ 	.word	0x00000cc0
        /*0360*/ 	.word	0x000000ff
        /*0364*/ 	.word	0x00000138
        /*0368*/ 	.short	0x0100
        /*036a*/ 	.byte	0x04
	.zero		1


	//   ....[38]....
        /*036c*/ 	.word	0x00000cd0
        /*0370*/ 	.word	0x000000ff
        /*0374*/ 	.word	0x00000120
        /*0378*/ 	.short	0x0100
        /*037a*/ 	.byte	0x04
	.zero		1


	//   ....[39]....
        /*037c*/ 	.word	0x00000ce0
        /*0380*/ 	.word	0x000000ff
        /*0384*/ 	.word	0x00000140
        /*0388*/ 	.short	0x0100
        /*038a*/ 	.byte	0x04
	.zero		1


	//   ....[40]....
        /*038c*/ 	.word	0x00000cf0
        /*0390*/ 	.word	0x000000ff
        /*0394*/ 	.word	0x00000128
        /*0398*/ 	.short	0x0100
        /*039a*/ 	.byte	0x04
	.zero		1


	//   ....[41]....
        /*039c*/ 	.word	0x00000d00
        /*03a0*/ 	.word	0x000000ff
        /*03a4*/ 	.word	0x00000148
        /*03a8*/ 	.short	0x0100
        /*03aa*/ 	.byte	0x04
	.zero		1


	//   ....[42]....
        /*03ac*/ 	.word	0x00000df0
        /*03b0*/ 	.word	0x000000ff
        /*03b4*/ 	.word	0x00000150
        /*03b8*/ 	.short	0x0100
        /*03ba*/ 	.byte	0x04
	.zero		1


	//   ....[43]....
        /*03bc*/ 	.word	0x00000e00
        /*03c0*/ 	.word	0x000000ff
        /*03c4*/ 	.word	0x00000160
        /*03c8*/ 	.short	0x0100
        /*03ca*/ 	.byte	0x04
	.zero		1


	//   ....[44]....
        /*03cc*/ 	.word	0x00000e10
        /*03d0*/ 	.word	0x000000ff
        /*03d4*/ 	.word	0x00000158
        /*03d8*/ 	.short	0x0100
        /*03da*/ 	.byte	0x04
	.zero		1


	//   ....[45]....
        /*03dc*/ 	.word	0x00000e20
        /*03e0*/ 	.word	0x000000ff
        /*03e4*/ 	.word	0x00000168
        /*03e8*/ 	.short	0x0100
        /*03ea*/ 	.byte	0x04
	.zero		1


	//   ....[46]....
        /*03ec*/ 	.word	0x00001ab0
        /*03f0*/ 	.word	0x00000000
        /*03f4*/ 	.word	0x00000160
        /*03f8*/ 	.short	0x010a
        /*03fa*/ 	.byte	0xff
	.zero		1


	//   ....[47]....
        /*03fc*/ 	.word	0x00001ae0
        /*0400*/ 	.word	0x00000000
        /*0404*/ 	.word	0x00000150
        /*0408*/ 	.short	0x0101
        /*040a*/ 	.byte	0xff
	.zero		1


	//   ....[48]....
        /*040c*/ 	.word	0x00001bb0
        /*0410*/ 	.word	0x000000ff
        /*0414*/ 	.word	0x00000050
        /*0418*/ 	.short	0x010a
        /*041a*/ 	.byte	0x04
	.zero		1


	//   ....[49]....
        /*041c*/ 	.word	0x00001c30
        /*0420*/ 	.word	0x000000ff
        /*0424*/ 	.word	0x00000050
        /*0428*/ 	.short	0x010a
        /*042a*/ 	.byte	0x21
	.zero		1


	//   ....[50]....
        /*042c*/ 	.word	0x00001dc0
        /*0430*/ 	.word	0x000000ff
        /*0434*/ 	.word	0x00000050
        /*0438*/ 	.short	0x010a
        /*043a*/ 	.byte	0x08
	.zero		1


	//   ....[51]....
        /*043c*/ 	.word	0x00001ee0
        /*0440*/ 	.word	0x000000ff
        /*0444*/ 	.word	0x000000e8
        /*0448*/ 	.short	0x0101
        /*044a*/ 	.byte	0x06
	.zero		1


	//   ....[52]....
        /*044c*/ 	.word	0x00001f00
        /*0450*/ 	.word	0x000000ff
        /*0454*/ 	.word	0x00000050
        /*0458*/ 	.short	0x010a
        /*045a*/ 	.byte	0x04
	.zero		1


	//   ....[53]....
        /*045c*/ 	.word	0x00001f80
        /*0460*/ 	.word	0x000000ff
        /*0464*/ 	.word	0x00000050
        /*0468*/ 	.short	0x010a
        /*046a*/ 	.byte	0x11
	.zero		1


	//   ....[54]....
        /*046c*/ 	.word	0x00002190
        /*0470*/ 	.word	0x000000ff
        /*0474*/ 	.word	0x00000050
        /*0478*/ 	.short	0x010a
        /*047a*/ 	.byte	0x07
	.zero		1


	//   ....[55]....
        /*047c*/ 	.word	0x00002260
        /*0480*/ 	.word	0x00000003
        /*0484*/ 	.word	0x000000f0
        /*0488*/ 	.short	0x010a
        /*048a*/ 	.byte	0xff
	.zero		1


	//   ....[56]....
        /*048c*/ 	.word	0x000023b0
        /*0490*/ 	.word	0x00000000
        /*0494*/ 	.word	0x00000000
        /*0498*/ 	.short	0x0101
        /*049a*/ 	.byte	0xff
	.zero		1


	//   ....[57]....
        /*049c*/ 	.word	0x00002970
        /*04a0*/ 	.word	0x000000ff
        /*04a4*/ 	.word	0x00000000
        /*04a8*/ 	.short	0x010a
        /*04aa*/ 	.byte	0x04
	.zero		1


	//   ....[58]....
        /*04ac*/ 	.word	0x00002a00
        /*04b0*/ 	.word	0x000000ff
        /*04b4*/ 	.word	0x00000000
        /*04b8*/ 	.short	0x010a
        /*04ba*/ 	.byte	0x05
	.zero		1


	//   ....[59]....
        /*04bc*/ 	.word	0x00002a90
        /*04c0*/ 	.word	0x000000ff
        /*04c4*/ 	.word	0x00000000
        /*04c8*/ 	.short	0x010a
        /*04ca*/ 	.byte	0x05
	.zero		1


	//   ....[60]....
        /*04cc*/ 	.word	0x00002b20
        /*04d0*/ 	.word	0x000000ff
        /*04d4*/ 	.word	0x00000000
        /*04d8*/ 	.short	0x010a
        /*04da*/ 	.byte	0x05
	.zero		1


	//   ....[61]....
        /*04dc*/ 	.word	0x00002bb0
        /*04e0*/ 	.word	0x000000ff
        /*04e4*/ 	.word	0x00000000
        /*04e8*/ 	.short	0x010a
        /*04ea*/ 	.byte	0x05
	.zero		1


	//   ....[62]....
        /*04ec*/ 	.word	0x00002c40
        /*04f0*/ 	.word	0x000000ff
        /*04f4*/ 	.word	0x00000000
        /*04f8*/ 	.short	0x010a
        /*04fa*/ 	.byte	0x05
	.zero		1


	//   ....[63]....
        /*04fc*/ 	.word	0x00002cd0
        /*0500*/ 	.word	0x000000ff
        /*0504*/ 	.word	0x00000000
        /*0508*/ 	.short	0x010a
        /*050a*/ 	.byte	0x05
	.zero		1


	//   ....[64]....
        /*050c*/ 	.word	0x00002d60
        /*0510*/ 	.word	0x000000ff
        /*0514*/ 	.word	0x00000000
        /*0518*/ 	.short	0x010a
        /*051a*/ 	.byte	0x05
	.zero		1


	//   ....[65]....
        /*051c*/ 	.word	0x00002df0
        /*0520*/ 	.word	0x000000ff
        /*0524*/ 	.word	0x00000000
        /*0528*/ 	.short	0x010a
        /*052a*/ 	.byte	0x05
	.zero		1


	//   ....[66]....
        /*052c*/ 	.word	0x00002e90
        /*0530*/ 	.word	0x00000000
        /*0534*/ 	.word	0x00000000
        /*0538*/ 	.short	0x010a
        /*053a*/ 	.byte	0xff
	.zero		1


	//   ....[67]....
        /*053c*/ 	.word	0x00002fb0
        /*0540*/ 	.word	0x00000002
        /*0544*/ 	.word	0x00000150
        /*0548*/ 	.short	0x010a
        /*054a*/ 	.byte	0xff
	.zero		1


	//   ....[68]....
        /*054c*/ 	.word	0x00003020
        /*0550*/ 	.word	0x00000002
        /*0554*/ 	.word	0x00000000
        /*0558*/ 	.short	0x0101
        /*055a*/ 	.byte	0xff
	.zero		1


	//   ....[69]....
        /*055c*/ 	.word	0x00003040
        /*0560*/ 	.word	0x000000ff
        /*0564*/ 	.word	0x00000100
        /*0568*/ 	.short	0x010a
        /*056a*/ 	.byte	0x04
	.zero		1


	//   ....[70]....
        /*056c*/ 	.word	0x00003160
        /*0570*/ 	.word	0x00000002
        /*0574*/ 	.word	0x000000f0
        /*0578*/ 	.short	0x010a
        /*057a*/ 	.byte	0xff
	.zero		1


	//   ....[71]....
        /*057c*/ 	.word	0x00003260
        /*0580*/ 	.word	0x00000002
        /*0584*/ 	.word	0x00000000
        /*0588*/ 	.short	0x0101
        /*058a*/ 	.byte	0xff
	.zero		1


	//   ....[72]....
        /*058c*/ 	.word	0x000032f0
        /*0590*/ 	.word	0x000000ff
        /*0594*/ 	.word	0x00000100
        /*0598*/ 	.short	0x0106
        /*059a*/ 	.byte	0x04
	.zero		1


	//   ....[73]....
        /*059c*/ 	.word	0x00003310
        /*05a0*/ 	.word	0x000000ff
        /*05a4*/ 	.word	0x00000100
        /*05a8*/ 	.short	0x010a
        /*05aa*/ 	.byte	0x04
	.zero		1


	//   ....[74]....
        /*05ac*/ 	.word	0x000033a0
        /*05b0*/ 	.word	0x000000ff
        /*05b4*/ 	.word	0x00000100
        /*05b8*/ 	.short	0x0106
        /*05ba*/ 	.byte	0x07
	.zero		1


	//   ....[75]....
        /*05bc*/ 	.word	0x000033e0
        /*05c0*/ 	.word	0x00000000
        /*05c4*/ 	.word	0x00000100
        /*05c8*/ 	.short	0x010a
        /*05ca*/ 	.byte	0xff
	.zero		1


	//   ....[76]....
        /*05cc*/ 	.word	0x000038f0
        /*05d0*/ 	.word	0x00000000
        /*05d4*/ 	.word	0x000000f0
        /*05d8*/ 	.short	0x010a
        /*05da*/ 	.byte	0xff
	.zero		1


	//   ....[77]....
        /*05dc*/ 	.word	0x000039f0
        /*05e0*/ 	.word	0x00000003
        /*05e4*/ 	.word	0x00000000
        /*05e8*/ 	.short	0x0101
        /*05ea*/ 	.byte	0xff
	.zero		1


	//   ....[78]....
        /*05ec*/ 	.word	0x00003a00
        /*05f0*/ 	.word	0x000000ff
        /*05f4*/ 	.word	0x00000000
        /*05f8*/ 	.short	0x010a
        /*05fa*/ 	.byte	0x04
	.zero		1


	//   ....[79]....
        /*05fc*/ 	.word	0x00003a80
        /*0600*/ 	.word	0x000000ff
        /*0604*/ 	.word	0x00000130
        /*0608*/ 	.short	0x010a
        /*060a*/ 	.byte	0x17
	.zero		1


	//   ....[80]....
        /*060c*/ 	.word	0x00003b60
        /*0610*/ 	.word	0x000000ff
        /*0614*/ 	.word	0x00000000
        /*0618*/ 	.short	0x010a
        /*061a*/ 	.byte	0x05
	.zero		1


	//   ....[81]....
        /*061c*/ 	.word	0x00003ca0
        /*0620*/ 	.word	0x000000ff
        /*0624*/ 	.word	0x00000000
        /*0628*/ 	.short	0x010a
        /*062a*/ 	.byte	0x04
	.zero		1


	//   ....[82]....
        /*062c*/ 	.word	0x00003e90
        /*0630*/ 	.word	0x000000ff
        /*0634*/ 	.word	0x00000000
        /*0638*/ 	.short	0x010a
        /*063a*/ 	.byte	0x04
	.zero		1


	//   ....[83]....
        /*063c*/ 	.word	0x00003f20
        /*0640*/ 	.word	0x000000ff
        /*0644*/ 	.word	0x00000000
        /*0648*/ 	.short	0x010a
        /*064a*/ 	.byte	0x05
	.zero		1


	//   ....[84]....
        /*064c*/ 	.word	0x00003fb0
        /*0650*/ 	.word	0x000000ff
        /*0654*/ 	.word	0x00000000
        /*0658*/ 	.short	0x010a
        /*065a*/ 	.byte	0x05
	.zero		1


	//   ....[85]....
        /*065c*/ 	.word	0x00004040
        /*0660*/ 	.word	0x000000ff
        /*0664*/ 	.word	0x00000000
        /*0668*/ 	.short	0x010a
        /*066a*/ 	.byte	0x04
	.zero		1


	//   ....[86]....
        /*066c*/ 	.word	0x00004560
        /*0670*/ 	.word	0x00000008
        /*0674*/ 	.word	0x000000f0
        /*0678*/ 	.short	0x010a
        /*067a*/ 	.byte	0xff
	.zero		1


	//   ....[87]....
        /*067c*/ 	.word	0x000046d0
        /*0680*/ 	.word	0x00000000
        /*0684*/ 	.word	0x00000000
        /*0688*/ 	.short	0x0101
        /*068a*/ 	.byte	0xff
	.zero		1


	//   ....[88]....
        /*068c*/ 	.word	0x00004bb0
        /*0690*/ 	.word	0x000000ff
        /*0694*/ 	.word	0x000000e8
        /*0698*/ 	.short	0x010a
        /*069a*/ 	.byte	0x15
	.zero		1


	//   ....[89]....
        /*069c*/ 	.word	0x00004d40
        /*06a0*/ 	.word	0x000000ff
        /*06a4*/ 	.word	0x000000c0
        /*06a8*/ 	.short	0x010a
        /*06aa*/ 	.byte	0x15
	.zero		1


	//   ....[90]....
        /*06ac*/ 	.word	0x00004e90
        /*06b0*/ 	.word	0x000000ff
        /*06b4*/ 	.word	0x000000a0
        /*06b8*/ 	.short	0x010b
        /*06ba*/ 	.byte	0x15
	.zero		1


	//   ....[91]....
        /*06bc*/ 	.word	0x00004eb0
        /*06c0*/ 	.word	0x000000ff
        /*06c4*/ 	.word	0x00000000
        /*06c8*/ 	.short	0x0101
        /*06ca*/ 	.byte	0x04
	.zero		1


	//   ....[92]....
        /*06cc*/ 	.word	0x00004ec0
        /*06d0*/ 	.word	0x000000ff
        /*06d4*/ 	.word	0x000000c8
        /*06d8*/ 	.short	0x010a
        /*06da*/ 	.byte	0x15
	.zero		1


	//   ....[93]....
        /*06dc*/ 	.word	0x00005010
        /*06e0*/ 	.word	0x000000ff
        /*06e4*/ 	.word	0x000000a8
        /*06e8*/ 	.short	0x010b
        /*06ea*/ 	.byte	0x15
	.zero		1


	//   ....[94]....
        /*06ec*/ 	.word	0x00005030
        /*06f0*/ 	.word	0x000000ff
        /*06f4*/ 	.word	0x00000000
        /*06f8*/ 	.short	0x0101
        /*06fa*/ 	.byte	0x04
	.zero		1


	//   ....[95]....
        /*06fc*/ 	.word	0x00005040
        /*0700*/ 	.word	0x000000ff
        /*0704*/ 	.word	0x000000d0
        /*0708*/ 	.short	0x010a
        /*070a*/ 	.byte	0x15
	.zero		1


	//   ....[96]....
        /*070c*/ 	.word	0x000051a0
        /*0710*/ 	.word	0x000000ff
        /*0714*/ 	.word	0x000000b0
        /*0718*/ 	.short	0x010b
        /*071a*/ 	.byte	0x15
	.zero		1


	//   ....[97]....
        /*071c*/ 	.word	0x000051c0
        /*0720*/ 	.word	0x000000ff
        /*0724*/ 	.word	0x00000000
        /*0728*/ 	.short	0x0101
        /*072a*/ 	.byte	0x04
	.zero		1


	//   ....[98]....
        /*072c*/ 	.word	0x000051d0
        /*0730*/ 	.word	0x000000ff
        /*0734*/ 	.word	0x000000d8
        /*0738*/ 	.short	0x010a
        /*073a*/ 	.byte	0x15
	.zero		1


	//   ....[99]....
        /*073c*/ 	.word	0x000053d0
        /*0740*/ 	.word	0x000000ff
        /*0744*/ 	.word	0x000000b8
        /*0748*/ 	.short	0x010b
        /*074a*/ 	.byte	0x15
	.zero		1


	//   ....[100]....
        /*074c*/ 	.word	0x000053e0
        /*0750*/ 	.word	0x000000ff
        /*0754*/ 	.word	0x00000000
        /*0758*/ 	.short	0x0101
        /*075a*/ 	.byte	0x2b
	.zero		1


	//   ....[101]....
        /*075c*/ 	.word	0x00005410
        /*0760*/ 	.word	0x000000ff
        /*0764*/ 	.word	0x000000c0
        /*0768*/ 	.short	0x010a
        /*076a*/ 	.byte	0x15
	.zero		1


	//   ....[102]....
        /*076c*/ 	.word	0x00005430
        /*0770*/ 	.word	0x000000ff
        /*0774*/ 	.word	0x000000c8
        /*0778*/ 	.short	0x010a
        /*077a*/ 	.byte	0x15
	.zero		1


	//   ....[103]....
        /*077c*/ 	.word	0x00005450
        /*0780*/ 	.word	0x000000ff
        /*0784*/ 	.word	0x000000d0
        /*0788*/ 	.short	0x010a
        /*078a*/ 	.byte	0x15
	.zero		1


	//   ....[104]....
        /*078c*/ 	.word	0x00005490
        /*0790*/ 	.word	0x00000000
        /*0794*/ 	.word	0x000000d8
        /*0798*/ 	.short	0x010a
        /*079a*/ 	.byte	0xff
	.zero		1


	//   ....[105]....
        /*079c*/ 	.word	0x000057d0
        /*07a0*/ 	.word	0x00000003
        /*07a4*/ 	.word	0x000000f0
        /*07a8*/ 	.short	0x010a
        /*07aa*/ 	.byte	0xff
	.zero		1


	//   ....[106]....
        /*07ac*/ 	.word	0x00005950
        /*07b0*/ 	.word	0x00000000
        /*07b4*/ 	.word	0x00000000
        /*07b8*/ 	.short	0x0101
        /*07ba*/ 	.byte	0xff
	.zero		1


	//   ....[107]....
        /*07bc*/ 	.word	0x00006470
        /*07c0*/ 	.word	0x00000002
        /*07c4*/ 	.word	0x000000a0
        /*07c8*/ 	.short	0x010a
        /*07ca*/ 	.byte	0xff
	.zero		1


	//   ....[108]....
        /*07cc*/ 	.word	0x000064b0
        /*07d0*/ 	.word	0x00000034
        /*07d4*/ 	.word	0x00000110
        /*07d8*/ 	.short	0x010a
        /*07da*/ 	.byte	0xff
	.zero		1


	//   ....[109]....
        /*07dc*/ 	.word	0x000065f0
        /*07e0*/ 	.word	0x00000002
        /*07e4*/ 	.word	0x000000a0
        /*07e8*/ 	.short	0x010a
        /*07ea*/ 	.byte	0xff
	.zero		1


	//   ....[110]....
        /*07ec*/ 	.word	0x00006710
        /*07f0*/ 	.word	0x00000000
        /*07f4*/ 	.word	0x00000000
        /*07f8*/ 	.short	0x0101
        /*07fa*/ 	.byte	0xff
	.zero		1


	//   ....[111]....
        /*07fc*/ 	.word	0x00006790
        /*0800*/ 	.word	0x00000034
        /*0804*/ 	.word	0x00000110
        /*0808*/ 	.short	0x010a
        /*080a*/ 	.byte	0xff
	.zero		1


	//   ....[112]....
        /*080c*/ 	.word	0x00007300
        /*0810*/ 	.word	0x00000000
        /*0814*/ 	.word	0x000000a0
        /*0818*/ 	.short	0x010a
        /*081a*/ 	.byte	0xff
	.zero		1


	//   ....[113]....
        /*081c*/ 	.word	0x000073b0
        /*0820*/ 	.word	0x00000000
        /*0824*/ 	.word	0x000000a0
        /*0828*/ 	.short	0x010a
        /*082a*/ 	.byte	0xff
	.zero		1


	//   ....[114]....
        /*082c*/ 	.word	0x000074d0
        /*0830*/ 	.word	0x00000000
        /*0834*/ 	.word	0x00000000
        /*0838*/ 	.short	0x0101
        /*083a*/ 	.byte	0xff
	.zero		1


	//   ....[115]....
        /*083c*/ 	.word	0x00008040
        /*0840*/ 	.word	0x00000000
        /*0844*/ 	.word	0x000000a0
        /*0848*/ 	.short	0x010a
        /*084a*/ 	.byte	0xff
	.zero		1


	//   ....[116]....
        /*084c*/ 	.word	0x000080f0
        /*0850*/ 	.word	0x00000000
        /*0854*/ 	.word	0x000000a0
        /*0858*/ 	.short	0x010a
        /*085a*/ 	.byte	0xff
	.zero		1


	//   ....[117]....
        /*085c*/ 	.word	0x00008220
        /*0860*/ 	.word	0x00000000
        /*0864*/ 	.word	0x00000000
        /*0868*/ 	.short	0x0101
        /*086a*/ 	.byte	0xff
	.zero		1


	//   ....[118]....
        /*086c*/ 	.word	0x00008dc0
        /*0870*/ 	.word	0x00000000
        /*0874*/ 	.word	0x000000a0
        /*0878*/ 	.short	0x010a
        /*087a*/ 	.byte	0xff
	.zero		1


	//   ....[119]....
        /*087c*/ 	.word	0x00008e70
        /*0880*/ 	.word	0x00000000
        /*0884*/ 	.word	0x000000a0
        /*0888*/ 	.short	0x010a
        /*088a*/ 	.byte	0xff
	.zero		1


	//   ....[120]....
        /*088c*/ 	.word	0x00008f90
        /*0890*/ 	.word	0x00000000
        /*0894*/ 	.word	0x00000000
        /*0898*/ 	.short	0x0101
        /*089a*/ 	.byte	0xff
	.zero		1


	//   ....[121]....
        /*089c*/ 	.word	0x000093a0
        /*08a0*/ 	.word	0x000000ff
        /*08a4*/ 	.word	0x00000000
        /*08a8*/ 	.short	0x0101
        /*08aa*/ 	.byte	0x04
	.zero		1


	//   ....[122]....
        /*08ac*/ 	.word	0x00009ca0
        /*08b0*/ 	.word	0x00000000
        /*08b4*/ 	.word	0x00000160
        /*08b8*/ 	.short	0x010a
        /*08ba*/ 	.byte	0xff
	.zero		1


	//   ....[123]....
        /*08bc*/ 	.word	0x00009d00
        /*08c0*/ 	.word	0x00000000
        /*08c4*/ 	.word	0x00000050
        /*08c8*/ 	.short	0x010a
        /*08ca*/ 	.byte	0xff
	.zero		1


	//   ....[124]....
        /*08cc*/ 	.word	0x00009d60
        /*08d0*/ 	.word	0x00000000
        /*08d4*/ 	.word	0x00000050
        /*08d8*/ 	.short	0x010a
        /*08da*/ 	.byte	0xff
	.zero		1


	//   ....[125]....
        /*08dc*/ 	.word	0x00009db0
        /*08e0*/ 	.word	0x00000003
        /*08e4*/ 	.word	0x000000f0
        /*08e8*/ 	.short	0x010a
        /*08ea*/ 	.byte	0xff
	.zero		1


	//   ....[126]....
        /*08ec*/ 	.word	0x00009e10
        /*08f0*/ 	.word	0x00000000
        /*08f4*/ 	.word	0x00000000
        /*08f8*/ 	.short	0x010a
        /*08fa*/ 	.byte	0xff
	.zero		1


	//   ....[127]....
        /*08fc*/ 	.word	0x00009e70
        /*0900*/ 	.word	0x00000000
        /*0904*/ 	.word	0x00000000
        /*0908*/ 	.short	0x010a
        /*090a*/ 	.byte	0xff
	.zero		1


	//   ....[128]....
        /*090c*/ 	.word	0x00009ed0
        /*0910*/ 	.word	0x00000000
        /*0914*/ 	.word	0x00000000
        /*0918*/ 	.short	0x010a
        /*091a*/ 	.byte	0xff
	.zero		1


	//   ....[129]....
        /*091c*/ 	.word	0x00009f30
        /*0920*/ 	.word	0x00000000
        /*0924*/ 	.word	0x00000000
        /*0928*/ 	.short	0x010a
        /*092a*/ 	.byte	0xff
	.zero		1


	//   ....[130]....
        /*092c*/ 	.word	0x00009f90
        /*0930*/ 	.word	0x00000000
        /*0934*/ 	.word	0x00000000
        /*0938*/ 	.short	0x010a
        /*093a*/ 	.byte	0xff
	.zero		1


	//   ....[131]....
        /*093c*/ 	.word	0x00009ff0
        /*0940*/ 	.word	0x00000000
        /*0944*/ 	.word	0x00000000
        /*0948*/ 	.short	0x010a
        /*094a*/ 	.byte	0xff
	.zero		1


	//   ....[132]....
        /*094c*/ 	.word	0x0000a050
        /*0950*/ 	.word	0x00000000
        /*0954*/ 	.word	0x00000000
        /*0958*/ 	.short	0x010a
        /*095a*/ 	.byte	0xff
	.zero		1


	//   ....[133]....
        /*095c*/ 	.word	0x0000a0b0
        /*0960*/ 	.word	0x00000000
        /*0964*/ 	.word	0x00000000
        /*0968*/ 	.short	0x010a
        /*096a*/ 	.byte	0xff
	.zero		1


	//   ....[134]....
        /*096c*/ 	.word	0x0000a110
        /*0970*/ 	.word	0x00000000
        /*0974*/ 	.word	0x00000000
        /*0978*/ 	.short	0x010a
        /*097a*/ 	.byte	0xff
	.zero		1


	//   ....[135]....
        /*097c*/ 	.word	0x0000a160
        /*0980*/ 	.word	0x00000002
        /*0984*/ 	.word	0x00000150
        /*0988*/ 	.short	0x010a
        /*098a*/ 	.byte	0xff
	.zero		1


	//   ....[136]....
        /*098c*/ 	.word	0x0000a1c0
        /*0990*/ 	.word	0x00000002
        /*0994*/ 	.word	0x00000100
        /*0998*/ 	.short	0x010a
        /*099a*/ 	.byte	0xff
	.zero		1


	//   ....[137]....
        /*099c*/ 	.word	0x0000a210
        /*09a0*/ 	.word	0x00000002
        /*09a4*/ 	.word	0x000000f0
        /*09a8*/ 	.short	0x010a
        /*09aa*/ 	.byte	0xff
	.zero		1


	//   ....[138]....
        /*09ac*/ 	.word	0x0000a270
        /*09b0*/ 	.word	0x00000000
        /*09b4*/ 	.word	0x00000100
        /*09b8*/ 	.short	0x010a
        /*09ba*/ 	.byte	0xff
	.zero		1


	//   ....[139]....
        /*09bc*/ 	.word	0x0000a2c0
        /*09c0*/ 	.word	0x00000000
        /*09c4*/ 	.word	0x000000f0
        /*09c8*/ 	.short	0x010a
        /*09ca*/ 	.byte	0xff
	.zero		1


	//   ....[140]....
        /*09cc*/ 	.word	0x0000a320
        /*09d0*/ 	.word	0x00000002
        /*09d4*/ 	.word	0x00000130
        /*09d8*/ 	.short	0x010a
        /*09da*/ 	.byte	0xff
	.zero		1


	//   ....[141]....
        /*09dc*/ 	.word	0x0000a380
        /*09e0*/ 	.word	0x00000000
        /*09e4*/ 	.word	0x00000000
        /*09e8*/ 	.short	0x010a
        /*09ea*/ 	.byte	0xff
	.zero		1


	//   ....[142]....
        /*09ec*/ 	.word	0x0000a3e0
        /*09f0*/ 	.word	0x00000000
        /*09f4*/ 	.word	0x00000000
        /*09f8*/ 	.short	0x010a
        /*09fa*/ 	.byte	0xff
	.zero		1


	//   ....[143]....
        /*09fc*/ 	.word	0x0000a440
        /*0a00*/ 	.word	0x00000000
        /*0a04*/ 	.word	0x00000000
        /*0a08*/ 	.short	0x010a
        /*0a0a*/ 	.byte	0xff
	.zero		1


	//   ....[144]....
        /*0a0c*/ 	.word	0x0000a4a0
        /*0a10*/ 	.word	0x00000000
        /*0a14*/ 	.word	0x00000000
        /*0a18*/ 	.short	0x010a
        /*0a1a*/ 	.byte	0xff
	.zero		1


	//   ....[145]....
        /*0a1c*/ 	.word	0x0000a500
        /*0a20*/ 	.word	0x00000000
        /*0a24*/ 	.word	0x00000000
        /*0a28*/ 	.short	0x010a
        /*0a2a*/ 	.byte	0xff
	.zero		1


	//   ....[146]....
        /*0a2c*/ 	.word	0x0000a550
        /*0a30*/ 	.word	0x00000008
        /*0a34*/ 	.word	0x000000f0
        /*0a38*/ 	.short	0x010a
        /*0a3a*/ 	.byte	0xff
	.zero		1


	//   ....[147]....
        /*0a3c*/ 	.word	0x0000a5b0
        /*0a40*/ 	.word	0x00000000
        /*0a44*/ 	.word	0x000000e8
        /*0a48*/ 	.short	0x010a
        /*0a4a*/ 	.byte	0xff
	.zero		1


	//   ....[148]....
        /*0a4c*/ 	.word	0x0000a610
        /*0a50*/ 	.word	0x00000000
        /*0a54*/ 	.word	0x000000c0
        /*0a58*/ 	.short	0x010a
        /*0a5a*/ 	.byte	0xff
	.zero		1


	//   ....[149]....
        /*0a5c*/ 	.word	0x0000a670
        /*0a60*/ 	.word	0x00000000
        /*0a64*/ 	.word	0x000000c8
        /*0a68*/ 	.short	0x010a
        /*0a6a*/ 	.byte	0xff
	.zero		1


	//   ....[150]....
        /*0a6c*/ 	.word	0x0000a6d0
        /*0a70*/ 	.word	0x00000000
        /*0a74*/ 	.word	0x000000d0
        /*0a78*/ 	.short	0x010a
        /*0a7a*/ 	.byte	0xff
	.zero		1


	//   ....[151]....
        /*0a7c*/ 	.word	0x0000a730
        /*0a80*/ 	.word	0x00000000
        /*0a84*/ 	.word	0x000000d8
        /*0a88*/ 	.short	0x010a
        /*0a8a*/ 	.byte	0xff
	.zero		1


	//   ....[152]....
        /*0a8c*/ 	.word	0x0000a790
        /*0a90*/ 	.word	0x00000000
        /*0a94*/ 	.word	0x000000c0
        /*0a98*/ 	.short	0x010a
        /*0a9a*/ 	.byte	0xff
	.zero		1


	//   ....[153]....
        /*0a9c*/ 	.word	0x0000a7f0
        /*0aa0*/ 	.word	0x00000000
        /*0aa4*/ 	.word	0x000000c8
        /*0aa8*/ 	.short	0x010a
        /*0aaa*/ 	.byte	0xff
	.zero		1


	//   ....[154]....
        /*0aac*/ 	.word	0x0000a850
        /*0ab0*/ 	.word	0x00000000
        /*0ab4*/ 	.word	0x000000d0
        /*0ab8*/ 	.short	0x010a
        /*0aba*/ 	.byte	0xff
	.zero		1


	//   ....[155]....
        /*0abc*/ 	.word	0x0000a8a0
        /*0ac0*/ 	.word	0x00000003
        /*0ac4*/ 	.word	0x000000f0
        /*0ac8*/ 	.short	0x010a
        /*0aca*/ 	.byte	0xff
	.zero		1


	//   ....[156]....
        /*0acc*/ 	.word	0x0000a8f0
        /*0ad0*/ 	.word	0x00000002
        /*0ad4*/ 	.word	0x000000a0
        /*0ad8*/ 	.short	0x010a
        /*0ada*/ 	.byte	0xff
	.zero		1


	//   ....[157]....
        /*0adc*/ 	.word	0x0000a940
        /*0ae0*/ 	.word	0x00000034
        /*0ae4*/ 	.word	0x00000110
        /*0ae8*/ 	.short	0x010a
        /*0aea*/ 	.byte	0xff
	.zero		1


	//   ....[158]....
        /*0aec*/ 	.word	0x0000a990
        /*0af0*/ 	.word	0x00000000
        /*0af4*/ 	.word	0x000000a0
        /*0af8*/ 	.short	0x010a
        /*0afa*/ 	.byte	0xff
	.zero		1


	//   ....[159]....
        /*0afc*/ 	.word	0x0000a9e0
        /*0b00*/ 	.word	0x00000000
        /*0b04*/ 	.word	0x000000a0
        /*0b08*/ 	.short	0x010a
        /*0b0a*/ 	.byte	0xff
	.zero		1


	//   ....[160]....
        /*0b0c*/ 	.word	0x0000aa30
        /*0b10*/ 	.word	0x00000000
        /*0b14*/ 	.word	0x000000a0
        /*0b18*/ 	.short	0x010a
        /*0b1a*/ 	.byte	0xff
	.zero		1


	//----- nvinfo : EIATTR_NUM_MBARRIERS
	.align		4
.L_48:
        /*0b1c*/ 	.byte	0x03, 0x38
        /*0b1e*/ 	.short	0x002e


	//----- nvinfo : EIATTR_EXIT_INSTR_OFFSETS
	.align		4
        /*0b20*/ 	.byte	0x04, 0x1c
        /*0b22*/ 	.short	(.L_50 - .L_49)


	//   ....[0]....
.L_49:
        /*0b24*/ 	.word	0x00002ec0


	//   ....[1]....
        /*0b28*/ 	.word	0x000033b0


	//   ....[2]....
        /*0b2c*/ 	.word	0x00003410


	//   ....[3]....
        /*0b30*/ 	.word	0x000042a0


	//   ....[4]....
        /*0b34*/ 	.word	0x000054c0


	//   ....[5]....
        /*0b38*/ 	.word	0x00005500


	//   ....[6]....
        /*0b3c*/ 	.word	0x00009c90


	//----- nvinfo : EIATTR_MAX_THREADS
	.align		4
.L_50:
        /*0b40*/ 	.byte	0x04, 0x05
        /*0b42*/ 	.short	(.L_52 - .L_51)
.L_51:
        /*0b44*/ 	.word	0x00000100
        /*0b48*/ 	.word	0x00000001
        /*0b4c*/ 	.word	0x00000001


	//----- nvinfo : EIATTR_CRS_STACK_SIZE
	.align		4
.L_52:
        /*0b50*/ 	.byte	0x04, 0x1e
        /*0b52*/ 	.short	(.L_54 - .L_53)
.L_53:
        /*0b54*/ 	.word	0x00000000


	//----- nvinfo : EIATTR_CBANK_PARAM_SIZE
	.align		4
.L_54:
        /*0b58*/ 	.byte	0x03, 0x19
        /*0b5a*/ 	.short	0x0800


	//----- nvinfo : EIATTR_PARAM_CBANK
	.align		4
        /*0b5c*/ 	.byte	0x04, 0x0a
        /*0b5e*/ 	.short	(.L_56 - .L_55)
	.align		4
.L_55:
        /*0b60*/ 	.word	index@(.nv.constant0._ZN7cutlass13device_kernelINS_4gemm6kernel13GemmUniversalIN4cute5tupleIJiiiiEEENS1_10collective13CollectiveMmaINS1_35MainloopSm100TmaUmmaWarpSpecializedILi10ELi2ELi4ENS5_IJNS4_1CILi8EEENSA_ILi1EEESC_EEEEENS5_IJNSA_ILi64EEENSA_ILi256EEESF_EEEaNS5_IJlSC_lEEEaSI_NS4_8TiledMMAINS4_8MMA_AtomIJNS4_15SM100_MMA_S8_SSIaaiLi64ELi256ELNS4_4UMMA5MajorE0ELSN_0ELNSM_8SaturateE0EEEEEENS4_6LayoutINS5_IJSC_SC_SC_EEENS5_IJNSA_ILi0EEEST_ST_EEEEENS5_IJNS4_10UnderscoreESW_SW_EEEEENS4_13SM90_TMA_LOADENS4_14ComposedLayoutINS4_7SwizzleILi2ELi4ELi3EEENS4_18smem_ptr_flag_bitsILi8EEENSR_INS5_IJSB_SF_EEENS5_IJSF_SC_EEEEEEEvNS4_8identityENS4_23SM90_TMA_LOAD_MULTICASTES18_vS19_EENS_8epilogue10collective18CollectiveEpilogueINS1C_23Sm100TmaWarpSpecializedILi4ELi2ELi32ELb0ELb0EEEJSH_NS5_IJNSR_ISF_SC_EES1H_EEEaSI_aSI_NS1C_6fusion15FusionCallbacksIS1G_NS1J_17LinearCombinationIaiaiLNS_15FloatRoundStyleE2EEESH_S1I_JEEENS4_5SM1004TMEM4LOAD26SM100_TMEM_LOAD_16dp32b32xESZ_S18_NS4_39AutoVectorizingCopyWithAssumedAlignmentILi128EEENS4_14SM90_TMA_STOREES18_S1U_S1U_EEEvvEEEEvNT_6ParamsE)
        /*0b64*/ 	.short	0x0380
        /*0b66*/ 	.short	0x0800


	//----- nvinfo : EIATTR_SW_WAR
	.align		4
.L_56:
        /*0b68*/ 	.byte	0x04, 0x36
        /*0b6a*/ 	.short	(.L_58 - .L_57)
.L_57:
        /*0b6c*/ 	.word	0x00000008
.L_58:


//--------------------- .nv.callgraph             --------------------------
	.section	.nv.callgraph,"",@"SHT_CUDA_CALLGRAPH"
	.align	4
	.sectionentsize	8
	.align		4
        /*0000*/ 	.word	0x00000000
	.align		4
        /*0004*/ 	.word	0xffffffff
	.align		4
        /*0008*/ 	.word	index@(_ZN7cutlass13device_kernelINS_4gemm6kernel13GemmUniversalIN4cute5tupleIJiiiiEEENS1_10collective13CollectiveMmaINS1_35MainloopSm100TmaUmmaWarpSpecializedILi10ELi2ELi4ENS5_IJNS4_1CILi8EEENSA_ILi1EEESC_EEEEENS5_IJNSA_ILi64EEENSA_ILi256EEESF_EEEaNS5_IJlSC_lEEEaSI_NS4_8TiledMMAINS4_8MMA_AtomIJNS4_15SM100_MMA_S8_SSIaaiLi64ELi256ELNS4_4UMMA5MajorE0ELSN_0ELNSM_8SaturateE0EEEEEENS4_6LayoutINS5_IJSC_SC_SC_EEENS5_IJNSA_ILi0EEEST_ST_EEEEENS5_IJNS4_10UnderscoreESW_SW_EEEEENS4_13SM90_TMA_LOADENS4_14ComposedLayoutINS4_7SwizzleILi2ELi4ELi3EEENS4_18smem_ptr_flag_bitsILi8EEENSR_INS5_IJSB_SF_EEENS5_IJSF_SC_EEEEEEEvNS4_8identityENS4_23SM90_TMA_LOAD_MULTICASTES18_vS19_EENS_8epilogue10collective18CollectiveEpilogueINS1C_23Sm100TmaWarpSpecializedILi4ELi2ELi32ELb0ELb0EEEJSH_NS5_IJNSR_ISF_SC_EES1H_EEEaSI_aSI_NS1C_6fusion15FusionCallbacksIS1G_NS1J_17LinearCombinationIaiaiLNS_15FloatRoundStyleE2EEESH_S1I_JEEENS4_5SM1004TMEM4LOAD26SM100_TMEM_LOAD_16dp32b32xESZ_S18_NS4_39AutoVectorizingCopyWithAssumedAlignmentILi128EEENS4_14SM90_TMA_STOREES18_S1U_S1U_EEEvvEEEEvNT_6ParamsE)
	.align		4
        /*000c*/ 	.word	index@(__assertfail)
	.align		4
        /*0010*/ 	.word	0x00000000
	.align		4
        /*0014*/ 	.word	0xfffffffe
	.align		4
        /*0018*/ 	.word	0x00000000
	.align		4
        /*001c*/ 	.word	0xfffffffd
	.align		4
        /*0020*/ 	.word	0x00000000
	.align		4
        /*0024*/ 	.word	0xfffffffc


//--------------------- .nv.constant4             --------------------------
	.section	.nv.constant4,"a",@progbits
	.align	8
	.align		8
.nv.constant4:
        /*0000*/ 	.dword	__assertfail
	.align		8
        /*0008*/ 	.dword	__unnamed_1
	.align		8
        /*0010*/ 	.dword	__unnamed_2
	.align		8
        /*0018*/ 	.dword	__unnamed_3
	.align		8
        /*0020*/ 	.dword	_ZN40_INTERNAL_9a38e3f7_4_k_cu_f73ed0df_296604cuda3std3__45__cpo5beginE
	.align		8
        /*0028*/ 	.dword	_ZN40_INTERNAL_9a38e3f7_4_k_cu_f73ed0df_296604cuda3std3__45__cpo3endE
	.align		8
        /*0030*/ 	.dword	_ZN40_INTERNAL_9a38e3f7_4_k_cu_f73ed0df_296604cuda3std3__45__cpo6cbeginE
	.align		8
        /*0038*/ 	.dword	_ZN40_INTERNAL_9a38e3f7_4_k_cu_f73ed0df_296604cuda3std3__45__cpo4cendE
	.align		8
        /*0040*/ 	.dword	_ZN40_INTERNAL_9a38e3f7_4_k_cu_f73ed0df_296604cuda3std3__442_GLOBAL__N__9a38e3f7_4_k_cu_f73ed0df_296606ignoreE
	.align		8
        /*0048*/ 	.dword	_ZN40_INTERNAL_9a38e3f7_4_k_cu_f73ed0df_296604cuda3std3__419piecewise_constructE
	.align		8
        /*0050*/ 	.dword	_ZN40_INTERNAL_9a38e3f7_4_k_cu_f73ed0df_296604cuda3std3__48in_placeE
	.align		8
        /*0058*/ 	.dword	_ZN40_INTERNAL_9a38e3f7_4_k_cu_f73ed0df_296604cuda3std6ranges3__45__cpo4swapE
	.align		8
        /*0060*/ 	.dword	_ZN40_INTERNAL_9a38e3f7_4_k_cu_f73ed0df_296604cuda3std6ranges3__45__cpo9iter_moveE
	.align		8
        /*0068*/ 	.dword	_ZN40_INTERNAL_9a38e3f7_4_k_cu_f73ed0df_296604cute7productE
	.align		8
        /*0070*/ 	.dword	_ZN40_INTERNAL_9a38e3f7_4_k_cu_f73ed0df_296604cute1_E
	.align		8
        /*0078*/ 	.dword	$str$25
	.align		8
        /*0080*/ 	.dword	$str$26
	.align		8
        /*0088*/ 	.dword	$str$27
	.align		8
        /*0090*/ 	.dword	$str$28


//--------------------- .text._ZN7cutlass13device_kernelINS_4gemm6kernel13GemmUniversalIN4cute5tupleIJiiiiEEENS1_10collective13CollectiveMmaINS1_35MainloopSm100TmaUmmaWarpSpecializedILi10ELi2ELi4ENS5_IJNS4_1CILi8EEENSA_ILi1EEESC_EEEEENS5_IJNSA_ILi64EEENSA_ILi256EEESF_EEEaNS5_IJlSC_lEEEaSI_NS4_8TiledMMAINS4_8MMA_AtomIJNS4_15SM100_MMA_S8_SSIaaiLi64ELi256ELNS4_4UMMA5MajorE0ELSN_0ELNSM_8SaturateE0EEEEEENS4_6LayoutINS5_IJSC_SC_SC_EEENS5_IJNSA_ILi0EEEST_ST_EEEEENS5_IJNS4_10UnderscoreESW_SW_EEEEENS4_13SM90_TMA_LOADENS4_14ComposedLayoutINS4_7SwizzleILi2ELi4ELi3EEENS4_18smem_ptr_flag_bitsILi8EEENSR_INS5_IJSB_SF_EEENS5_IJSF_SC_EEEEEEEvNS4_8identityENS4_23SM90_TMA_LOAD_MULTICASTES18_vS19_EENS_8epilogue10collective18CollectiveEpilogueINS1C_23Sm100TmaWarpSpecializedILi4ELi2ELi32ELb0ELb0EEEJSH_NS5_IJNSR_ISF_SC_EES1H_EEEaSI_aSI_NS1C_6fusion15FusionCallbacksIS1G_NS1J_17LinearCombinationIaiaiLNS_15FloatRoundStyleE2EEESH_S1I_JEEENS4_5SM1004TMEM4LOAD26SM100_TMEM_LOAD_16dp32b32xESZ_S18_NS4_39AutoVectorizingCopyWithAssumedAlignmentILi128EEENS4_14SM90_TMA_STOREES18_S1U_S1U_EEEvvEEEEvNT_6ParamsE --------------------------
	.section	.text._ZN7cutlass13device_kernelINS_4gemm6kernel13GemmUniversalIN4cute5tupleIJiiiiEEENS1_10collective13CollectiveMmaINS1_35MainloopSm100TmaUmmaWarpSpecializedILi10ELi2ELi4ENS5_IJNS4_1CILi8EEENSA_ILi1EEESC_EEEEENS5_IJNSA_ILi64EEENSA_ILi256EEESF_EEEaNS5_IJlSC_lEEEaSI_NS4_8TiledMMAINS4_8MMA_AtomIJNS4_15SM100_MMA_S8_SSIaaiLi64ELi256ELNS4_4UMMA5MajorE0ELSN_0ELNSM_8SaturateE0EEEEEENS4_6LayoutINS5_IJSC_SC_SC_EEENS5_IJNSA_ILi0EEEST_ST_EEEEENS5_IJNS4_10UnderscoreESW_SW_EEEEENS4_13SM90_TMA_LOADENS4_14ComposedLayoutINS4_7SwizzleILi2ELi4ELi3EEENS4_18smem_ptr_flag_bitsILi8EEENSR_INS5_IJSB_SF_EEENS5_IJSF_SC_EEEEEEEvNS4_8identityENS4_23SM90_TMA_LOAD_MULTICASTES18_vS19_EENS_8epilogue10collective18CollectiveEpilogueINS1C_23Sm100TmaWarpSpecializedILi4ELi2ELi32ELb0ELb0EEEJSH_NS5_IJNSR_ISF_SC_EES1H_EEEaSI_aSI_NS1C_6fusion15FusionCallbacksIS1G_NS1J_17LinearCombinationIaiaiLNS_15FloatRoundStyleE2EEESH_S1I_JEEENS4_5SM1004TMEM4LOAD26SM100_TMEM_LOAD_16dp32b32xESZ_S18_NS4_39AutoVectorizingCopyWithAssumedAlignmentILi128EEENS4_14SM90_TMA_STOREES18_S1U_S1U_EEEvvEEEEvNT_6ParamsE,"ax",@progbits
	.align	128
.text._ZN7cutlass13device_kernelINS_4gemm6kernel13GemmUniversalIN4cute5tupleIJiiiiEEENS1_10collective13CollectiveMmaINS1_35MainloopSm100TmaUmmaWarpSpecializedILi10ELi2ELi4ENS5_IJNS4_1CILi8EEENSA_ILi1EEESC_EEEEENS5_IJNSA_ILi64EEENSA_ILi256EEESF_EEEaNS5_IJlSC_lEEEaSI_NS4_8TiledMMAINS4_8MMA_AtomIJNS4_15SM100_MMA_S8_SSIaaiLi64ELi256ELNS4_4UMMA5MajorE0ELSN_0ELNSM_8SaturateE0EEEEEENS4_6LayoutINS5_IJSC_SC_SC_EEENS5_IJNSA_ILi0EEEST_ST_EEEEENS5_IJNS4_10UnderscoreESW_SW_EEEEENS4_13SM90_TMA_LOADENS4_14ComposedLayoutINS4_7SwizzleILi2ELi4ELi3EEENS4_18smem_ptr_flag_bitsILi8EEENSR_INS5_IJSB_SF_EEENS5_IJSF_SC_EEEEEEEvNS4_8identityENS4_23SM90_TMA_LOAD_MULTICASTES18_vS19_EENS_8epilogue10collective18CollectiveEpilogueINS1C_23Sm100TmaWarpSpecializedILi4ELi2ELi32ELb0ELb0EEEJSH_NS5_IJNSR_ISF_SC_EES1H_EEEaSI_aSI_NS1C_6fusion15FusionCallbacksIS1G_NS1J_17LinearCombinationIaiaiLNS_15FloatRoundStyleE2EEESH_S1I_JEEENS4_5SM1004TMEM4LOAD26SM100_TMEM_LOAD_16dp32b32xESZ_S18_NS4_39AutoVectorizingCopyWithAssumedAlignmentILi128EEENS4_14SM90_TMA_STOREES18_S1U_S1U_EEEvvEEEEvNT_6ParamsE:
        .type           _ZN7cutlass13device_kernelINS_4gemm6kernel13GemmUniversalIN4cute5tupleIJiiiiEEENS1_10collective13CollectiveMmaINS1_35MainloopSm100TmaUmmaWarpSpecializedILi10ELi2ELi4ENS5_IJNS4_1CILi8EEENSA_ILi1EEESC_EEEEENS5_IJNSA_ILi64EEENSA_ILi256EEESF_EEEaNS5_IJlSC_lEEEaSI_NS4_8TiledMMAINS4_8MMA_AtomIJNS4_15SM100_MMA_S8_SSIaaiLi64ELi256ELNS4_4UMMA5MajorE0ELSN_0ELNSM_8SaturateE0EEEEEENS4_6LayoutINS5_IJSC_SC_SC_EEENS5_IJNSA_ILi0EEEST_ST_EEEEENS5_IJNS4_10UnderscoreESW_SW_EEEEENS4_13SM90_TMA_LOADENS4_14ComposedLayoutINS4_7SwizzleILi2ELi4ELi3EEENS4_18smem_ptr_flag_bitsILi8EEENSR_INS5_IJSB_SF_EEENS5_IJSF_SC_EEEEEEEvNS4_8identityENS4_23SM90_TMA_LOAD_MULTICASTES18_vS19_EENS_8epilogue10collective18CollectiveEpilogueINS1C_23Sm100TmaWarpSpecializedILi4ELi2ELi32ELb0ELb0EEEJSH_NS5_IJNSR_ISF_SC_EES1H_EEEaSI_aSI_NS1C_6fusion15FusionCallbacksIS1G_NS1J_17LinearCombinationIaiaiLNS_15FloatRoundStyleE2EEESH_S1I_JEEENS4_5SM1004TMEM4LOAD26SM100_TMEM_LOAD_16dp32b32xESZ_S18_NS4_39AutoVectorizingCopyWithAssumedAlignmentILi128EEENS4_14SM90_TMA_STOREES18_S1U_S1U_EEEvvEEEEvNT_6ParamsE,@function
        .size           _ZN7cutlass13device_kernelINS_4gemm6kernel13GemmUniversalIN4cute5tupleIJiiiiEEENS1_10collective13CollectiveMmaINS1_35MainloopSm100TmaUmmaWarpSpecializedILi10ELi2ELi4ENS5_IJNS4_1CILi8EEENSA_ILi1EEESC_EEEEENS5_IJNSA_ILi64EEENSA_ILi256EEESF_EEEaNS5_IJlSC_lEEEaSI_NS4_8TiledMMAINS4_8MMA_AtomIJNS4_15SM100_MMA_S8_SSIaaiLi64ELi256ELNS4_4UMMA5MajorE0ELSN_0ELNSM_8SaturateE0EEEEEENS4_6LayoutINS5_IJSC_SC_SC_EEENS5_IJNSA_ILi0EEEST_ST_EEEEENS5_IJNS4_10UnderscoreESW_SW_EEEEENS4_13SM90_TMA_LOADENS4_14ComposedLayoutINS4_7SwizzleILi2ELi4ELi3EEENS4_18smem_ptr_flag_bitsILi8EEENSR_INS5_IJSB_SF_EEENS5_IJSF_SC_EEEEEEEvNS4_8identityENS4_23SM90_TMA_LOAD_MULTICASTES18_vS19_EENS_8epilogue10collective18CollectiveEpilogueINS1C_23Sm100TmaWarpSpecializedILi4ELi2ELi32ELb0ELb0EEEJSH_NS5_IJNSR_ISF_SC_EES1H_EEEaSI_aSI_NS1C_6fusion15FusionCallbacksIS1G_NS1J_17LinearCombinationIaiaiLNS_15FloatRoundStyleE2EEESH_S1I_JEEENS4_5SM1004TMEM4LOAD26SM100_TMEM_LOAD_16dp32b32xESZ_S18_NS4_39AutoVectorizingCopyWithAssumedAlignmentILi128EEENS4_14SM90_TMA_STOREES18_S1U_S1U_EEEvvEEEEvNT_6ParamsE,(.L_x_196 - _ZN7cutlass13device_kernelINS_4gemm6kernel13GemmUniversalIN4cute5tupleIJiiiiEEENS1_10collective13CollectiveMmaINS1_35MainloopSm100TmaUmmaWarpSpecializedILi10ELi2ELi4ENS5_IJNS4_1CILi8EEENSA_ILi1EEESC_EEEEENS5_IJNSA_ILi64EEENSA_ILi256EEESF_EEEaNS5_IJlSC_lEEEaSI_NS4_8TiledMMAINS4_8MMA_AtomIJNS4_15SM100_MMA_S8_SSIaaiLi64ELi256ELNS4_4UMMA5MajorE0ELSN_0ELNSM_8SaturateE0EEEEEENS4_6LayoutINS5_IJSC_SC_SC_EEENS5_IJNSA_ILi0EEEST_ST_EEEEENS5_IJNS4_10UnderscoreESW_SW_EEEEENS4_13SM90_TMA_LOADENS4_14ComposedLayoutINS4_7SwizzleILi2ELi4ELi3EEENS4_18smem_ptr_flag_bitsILi8EEENSR_INS5_IJSB_SF_EEENS5_IJSF_SC_EEEEEEEvNS4_8identityENS4_23SM90_TMA_LOAD_MULTICASTES18_vS19_EENS_8epilogue10collective18CollectiveEpilogueINS1C_23Sm100TmaWarpSpecializedILi4ELi2ELi32ELb0ELb0EEEJSH_NS5_IJNSR_ISF_SC_EES1H_EEEaSI_aSI_NS1C_6fusion15FusionCallbacksIS1G_NS1J_17LinearCombinationIaiaiLNS_15FloatRoundStyleE2EEESH_S1I_JEEENS4_5SM1004TMEM4LOAD26SM100_TMEM_LOAD_16dp32b32xESZ_S18_NS4_39AutoVectorizingCopyWithAssumedAlignmentILi128EEENS4_14SM90_TMA_STOREES18_S1U_S1U_EEEvvEEEEvNT_6ParamsE)
        .other          _ZN7cutlass13device_kernelINS_4gemm6kernel13GemmUniversalIN4cute5tupleIJiiiiEEENS1_10collective13CollectiveMmaINS1_35MainloopSm100TmaUmmaWarpSpecializedILi10ELi2ELi4ENS5_IJNS4_1CILi8EEENSA_ILi1EEESC_EEEEENS5_IJNSA_ILi64EEENSA_ILi256EEESF_EEEaNS5_IJlSC_lEEEaSI_NS4_8TiledMMAINS4_8MMA_AtomIJNS4_15SM100_MMA_S8_SSIaaiLi64ELi256ELNS4_4UMMA5MajorE0ELSN_0ELNSM_8SaturateE0EEEEEENS4_6LayoutINS5_IJSC_SC_SC_EEENS5_IJNSA_ILi0EEEST_ST_EEEEENS5_IJNS4_10UnderscoreESW_SW_EEEEENS4_13SM90_TMA_LOADENS4_14ComposedLayoutINS4_7SwizzleILi2ELi4ELi3EEENS4_18smem_ptr_flag_bitsILi8EEENSR_INS5_IJSB_SF_EEENS5_IJSF_SC_EEEEEEEvNS4_8identityENS4_23SM90_TMA_LOAD_MULTICASTES18_vS19_EENS_8epilogue10collective18CollectiveEpilogueINS1C_23Sm100TmaWarpSpecializedILi4ELi2ELi32ELb0ELb0EEEJSH_NS5_IJNSR_ISF_SC_EES1H_EEEaSI_aSI_NS1C_6fusion15FusionCallbacksIS1G_NS1J_17LinearCombinationIaiaiLNS_15FloatRoundStyleE2EEESH_S1I_JEEENS4_5SM1004TMEM4LOAD26SM100_TMEM_LOAD_16dp32b32xESZ_S18_NS4_39AutoVectorizingCopyWithAssumedAlignmentILi128EEENS4_14SM90_TMA_STOREES18_S1U_S1U_EEEvvEEEEvNT_6ParamsE,@"STO_CUDA_ENTRY STV_DEFAULT"
_ZN7cutlass13device_kernelINS_4gemm6kernel13GemmUniversalIN4cute5tupleIJiiiiEEENS1_10collective13CollectiveMmaINS1_35MainloopSm100TmaUmmaWarpSpecializedILi10ELi2ELi4ENS5_IJNS4_1CILi8EEENSA_ILi1EEESC_EEEEENS5_IJNSA_ILi64EEENSA_ILi256EEESF_EEEaNS5_IJlSC_lEEEaSI_NS4_8TiledMMAINS4_8MMA_AtomIJNS4_15SM100_MMA_S8_SSIaaiLi64ELi256ELNS4_4UMMA5MajorE0ELSN_0ELNSM_8SaturateE0EEEEEENS4_6LayoutINS5_IJSC_SC_SC_EEENS5_IJNSA_ILi0EEEST_ST_EEEEENS5_IJNS4_10UnderscoreESW_SW_EEEEENS4_13SM90_TMA_LOADENS4_14ComposedLayoutINS4_7SwizzleILi2ELi4ELi3EEENS4_18smem_ptr_flag_bitsILi8EEENSR_INS5_IJSB_SF_EEENS5_IJSF_SC_EEEEEEEvNS4_8identityENS4_23SM90_TMA_LOAD_MULTICASTES18_vS19_EENS_8epilogue10collective18CollectiveEpilogueINS1C_23Sm100TmaWarpSpecializedILi4ELi2ELi32ELb0ELb0EEEJSH_NS5_IJNSR_ISF_SC_EES1H_EEEaSI_aSI_NS1C_6fusion15FusionCallbacksIS1G_NS1J_17LinearCombinationIaiaiLNS_15FloatRoundStyleE2EEESH_S1I_JEEENS4_5SM1004TMEM4LOAD26SM100_TMEM_LOAD_16dp32b32xESZ_S18_NS4_39AutoVectorizingCopyWithAssumedAlignmentILi128EEENS4_14SM90_TMA_STOREES18_S1U_S1U_EEEvvEEEEvNT_6ParamsE:
[----:B------:R-:W1:Y:S01]  /*0000*/  LDC R1, c[0x0][0x37c] ;  /* 0x0000df00ff017b82 */ /* 0x000e620000000800 */
[----:B------:R-:W2:Y:S01]  /*0010*/  S2R R85, SR_TID.X ;  /* 0x0000000000557919 */ /* 0x000ea20000002100 */
[----:B------:R-:W3:Y:S01]  /*0020*/  LDCU.64 UR8, c[0x0][0x890] ;  /* 0x00011200ff0877ac */ /* 0x000ee20008000a00 */
[----:B------:R-:W-:Y:S02]  /*0030*/  PRMT R74, RZ, 0x7610, R74 ;  /* 0x00007610ff4a7816 */ /* 0x000fe4000000004a */
[----:B------:R-:W-:Y:S01]  /*0040*/  ELECT P3, URZ, PT ;  /* 0x0000000000ff782f */ /* 0x000fe20003860000 */
[----:B---3--:R-:W-:-:S04]  /*0050*/  UISETP.NE.U32.AND UP0, UPT, UR8, URZ, UPT ;  /* 0x000000ff0800728c */ /* 0x008fc8000bf05070 */
[----:B------:R-:W-:Y:S01]  /*0060*/  UISETP.NE.AND.EX UP0, UPT, UR9, URZ, UPT, UP0 ;  /* 0x000000ff0900728c */ /* 0x000fe2000bf05300 */
[----:B--2---:R-:W-:-:S05]  /*0070*/  SHF.R.U32.HI R75, RZ, 0x5, R85 ;  /* 0x00000005ff4b7819 */ /* 0x004fca0000011655 */
[----:B------:R-:W2:Y:S02]  /*0080*/  SHFL.IDX PT, R0, R75, RZ, 0x1f ;  /* 0x00001fff4b007589 */ /* 0x000ea400000e0000 */
[----:B--2---:R-:W-:Y:S01]  /*0090*/  R2UR UR18, R0 ;  /* 0x00000000001272ca */ /* 0x004fe200000e0000 */
[----:B-1----:R-:W-:-:S14]  /*00a0*/  BRA.U UP0, `(.L_x_0) ;  /* 0x0000000100307547 */ /* 0x002fdc000b800000 */
[----:B------:R-:W1:Y:S02]  /*00b0*/  LDCU.64 UR4, c[0x0][0x888] ;  /* 0x00011100ff0477ac */ /* 0x000e640008000a00 */
[----:B-1----:R-:W-:-:S04]  /*00c0*/  UISETP.NE.U32.AND UP0, UPT, UR4, URZ, UPT ;  /* 0x000000ff0400728c */ /* 0x002fc8000bf05070 */
[----:B------:R-:W-:-:S09]  /*00d0*/  UISETP.NE.AND.EX UP0, UPT, UR5, URZ, UPT, UP0 ;  /* 0x000000ff0500728c */ /* 0x000fd2000bf05300 */
[----:B------:R-:W-:Y:S05]  /*00e0*/  BRA.U !UP0, `(.L_x_1) ;  /* 0x0000000108147547 */ /* 0x000fea000b800000 */
[----:B------:R-:W1:Y:S01]  /*00f0*/  LDC.64 R40, c[0x0][0x888] ;  /* 0x00022200ff287b82 */ /* 0x000e620000000a00 */
[----:B------:R-:W1:Y:S02]  /*0100*/  LDCU.64 UR4, c[0x0][0x358] ;  /* 0x00006b00ff0477ac */ /* 0x000e640008000a00 */
[----:B-1----:R1:W5:Y:S01]  /*0110*/  LDG.E R40, desc[UR4][R40.64] ;  /* 0x0000000428287981 */ /* 0x002362000c1e1900 */
[----:B------:R-:W-:Y:S01]  /*0120*/  HFMA2 R74, -RZ, RZ, 0, 5.9604644775390625e-08 ;  /* 0x00000001ff4a7431 */ /* 0x000fe200000001ff */
[----:B------:R-:W-:Y:S05]  /*0130*/  BRA `(.L_x_0) ;  /* 0x00000000000c7947 */ /* 0x000fea0003800000 */
.L_x_1:
[----:B------:R-:W1:Y:S01]  /*0140*/  LDCU UR4, c[0x0][0x880] ;  /* 0x00011000ff0477ac */ /* 0x000e620008000800 */
[----:B------:R-:W-:Y:S01]  /*0150*/  HFMA2 R74, -RZ, RZ, 0, 5.9604644775390625e-08 ;  /* 0x00000001ff4a7431 */ /* 0x000fe200000001ff */
[----:B-1----:R-:W-:-:S07]  /*0160*/  MOV R40, UR4 ;  /* 0x0000000400287c02 */ /* 0x002fce0008000f00 */
.L_x_0:
[----:B------:R-:W2:Y:S02]  /*0170*/  LDCU.64 UR4, c[0x0][0x8b0] ;  /* 0x00011600ff0477ac */ /* 0x000ea40008000a00 */
[----:B--2---:R-:W-:-:S04]  /*0180*/  UISETP.NE.U32.AND UP0, UPT, UR4, URZ, UPT ;  /* 0x000000ff0400728c */ /* 0x004fc8000bf05070 */
[----:B------:R-:W-:-:S09]  /*0190*/  UISETP.NE.AND.EX UP0, UPT, UR5, URZ, UPT, UP0 ;  /* 0x000000ff0500728c */ /* 0x000fd2000bf05300 */
[----:B------:R-:W-:Y:S05]  /*01a0*/  BRA.U UP0, `(.L_x_2) ;  /* 0x0000000100287547 */ /* 0x000fea000b800000 */
[----:B------:R-:W2:Y:S02]  /*01b0*/  LDCU.64 UR4, c[0x0][0x8a8] ;  /* 0x00011500ff0477ac */ /* 0x000ea40008000a00 */
[----:B--2---:R-:W-:-:S04]  /*01c0*/  UISETP.NE.U32.AND UP0, UPT, UR4, URZ, UPT ;  /* 0x000000ff0400728c */ /* 0x004fc8000bf05070 */
[----:B------:R-:W-:-:S09]  /*01d0*/  UISETP.NE.AND.EX UP0, UPT, UR5, URZ, UPT, UP0 ;  /* 0x000000ff0500728c */ /* 0x000fd2000bf05300 */
[----:B------:R-:W-:Y:S05]  /*01e0*/  BRA.U !UP0, `(.L_x_3) ;  /* 0x0000000108107547 */ /* 0x000fea000b800000 */
[----:B------:R-:W2:Y:S01]  /*01f0*/  LDC.64 R38, c[0x0][0x8a8] ;  /* 0x00022a00ff267b82 */ /* 0x000ea20000000a00 */
[----:B------:R-:W2:Y:S02]  /*0200*/  LDCU.64 UR4, c[0x0][0x358] ;  /* 0x00006b00ff0477ac */ /* 0x000ea40008000a00 */
[----:B--2---:R2:W5:Y:S01]  /*0210*/  LDG.E R38, desc[UR4][R38.64] ;  /* 0x0000000426267981 */ /* 0x004562000c1e1900 */
[----:B------:R-:W-:Y:S05]  /*0220*/  BRA `(.L_x_2) ;  /* 0x0000000000087947 */ /* 0x000fea0003800000 */
.L_x_3:
[----:B------:R-:W2:Y:S02]  /*0230*/  LDCU UR4, c[0x0][0x8a0] ;  /* 0x00011400ff0477ac */ /* 0x000ea40008000800 */
[----:B--2---:R-:W-:Y:S02]  /*0240*/  MOV R38, UR4 ;  /* 0x0000000400267c02 */ /* 0x004fe40008000f00 */
.L_x_2:
[----:B------:R-:W-:Y:S01]  /*0250*/  IMAD.U32 R0, RZ, RZ, UR18 ;  /* 0x00000012ff007e24 */ /* 0x000fe2000f8e00ff */
[----:B------:R-:W-:Y:S04]  /*0260*/  BSSY.RECONVERGENT B0, `(.L_x_4) ;  /* 0x000000c000007945 */ /* 0x000fe80003800200 */
[C---:B------:R-:W-:Y:S02]  /*0270*/  ISETP.NE.OR P1, PT, R0.reuse, 0x1, !P3 ;  /* 0x000000010000780c */ /* 0x040fe40005f25670 */
[----:B------:R-:W-:-:S11]  /*0280*/  ISETP.NE.OR P0, PT, R0, 0x3, !P3 ;  /* 0x000000030000780c */ /* 0x000fd60005f05670 */
[----:B------:R-:W-:Y:S05]  /*0290*/  @P1 BRA `(.L_x_5) ;  /* 0x0000000000201947 */ /* 0x000fea0003800000 */
[----:B------:R-:W3:Y:S02]  /*02a0*/  LDCU.64 UR4, c[0x0][0x348] ;  /* 0x00006900ff0477ac */ /* 0x000ee40008000a00 */
[----:B---3--:R-:W-:Y:S02]  /*02b0*/  UIADD3 UR6, UP1, UPT, UR4, 0x80, URZ ;  /* 0x0000008004067890 */ /* 0x008fe4000ff3e0ff */
[----:B------:R-:W-:Y:S02]  /*02c0*/  UIADD3 UR4, UP0, UPT, UR4, 0x180, URZ ;  /* 0x0000018004047890 */ /* 0x000fe4000ff1e0ff */
[----:B------:R-:W-:Y:S02]  /*02d0*/  UIADD3.X UR7, UPT, UPT, URZ, UR5, URZ, UP1, !UPT ;  /* 0x00000005ff077290 */ /* 0x000fe40008ffe4ff */
[----:B------:R-:W-:-:S07]  /*02e0*/  UIADD3.X UR5, UPT, UPT, URZ, UR5, URZ, UP0, !UPT ;  /* 0x00000005ff057290 */ /* 0x000fce00087fe4ff */
[----:B------:R3:W-:Y:S02]  /*02f0*/  UTMACCTL.PF [UR6] ;  /* 0x00000000060079b9 */ /* 0x0007e40008040000 */
[----:B------:R3:W-:Y:S02]  /*0300*/  UTMACCTL.PF [UR4] ;  /* 0x00000000040079b9 */ /* 0x0007e40008040000 */
[----:B---3--:R-:W-:Y:S01]  /*0310*/  NOP ;  /* 0x0000000000007918 */ /* 0x008fe20000000000 */
.L_x_5:
[----:B------:R-:W-:Y:S05]  /*0320*/  BSYNC.RECONVERGENT B0 ;  /* 0x0000000000007941 */ /* 0x000fea0003800200 */
.L_x_4:
[----:B------:R-:W-:Y:S04]  /*0330*/  BSSY.RECONVERGENT B0, `(.L_x_6) ;  /* 0x000000a000007945 */ /* 0x000fe80003800200 */
        /* <DEDUP_REMOVED lines=9> */
.L_x_7:
[----:B------:R-:W-:Y:S05]  /*03d0*/  BSYNC.RECONVERGENT B0 ;  /* 0x0000000000007941 */ /* 0x000fea0003800200 */
.L_x_6:
[----:B------:R-:W3:Y:S01]  /*03e0*/  LDCU.64 UR4, c[0x0][0x888] ;  /* 0x00011100ff0477ac */ /* 0x000ee20008000a00 */
[----:B------:R-:W-:Y:S02]  /*03f0*/  UISETP.EQ.U32.AND UP2, UPT, UR8, URZ, UPT ;  /* 0x000000ff0800728c */ /* 0x000fe4000bf42070 */
[----:B------:R-:W-:Y:S02]  /*0400*/  UPLOP3.LUT UP3, UPT, UPT, UPT, UPT, 0x80, 0x8 ;  /* 0x000000000008789c */ /* 0x000fe40003f6f070 */
[----:B---3--:R-:W-:-:S04]  /*0410*/  UISETP.NE.U32.AND UP0, UPT, UR4, URZ, UPT ;  /* 0x000000ff0400728c */ /* 0x008fc8000bf05070 */
[----:B------:R-:W-:-:S04]  /*0420*/  UISETP.NE.AND.EX UP1, UPT, UR5, URZ, UPT, UP0 ;  /* 0x000000ff0500728c */ /* 0x000fc8000bf25300 */
[----:B------:R-:W-:-:S04]  /*0430*/  UISETP.EQ.OR.EX UP4, UPT, UR9, URZ, !UP1, UP2 ;  /* 0x000000ff0900728c */ /* 0x000fc8000cf82720 */
[----:B------:R-:W-:-:S06]  /*0440*/  UP2UR UR4, UPR, URZ, 0x10 ;  /* 0x00000010ff047883 */ /* 0x000fcc0008000000 */
[----:B------:R-:W-:Y:S01]  /*0450*/  MOV R78, UR4 ;  /* 0x00000004004e7c02 */ /* 0x000fe20008000f00 */
[----:B------:R-:W-:Y:S06]  /*0460*/  BRA.U !UP4, `(.L_x_8) ;  /* 0x000000010c207547 */ /* 0x000fec000b800000 */
[----:B-----5:R-:W-:Y:S01]  /*0470*/  R2UR UR5, R40 ;  /* 0x00000000280572ca */ /* 0x020fe200000e0000 */
[----:B------:R-:W-:Y:S02]  /*0480*/  UISETP.NE.U32.AND UP2, UPT, UR8, URZ, UPT ;  /* 0x000000ff0800728c */ /* 0x000fe4000bf45070 */
[----:B------:R-:W-:Y:S02]  /*0490*/  USEL UR4, URZ, 0xffffffff, UP1 ;  /* 0xffffffffff047887 */ /* 0x000fe40008800000 */
[----:B------:R-:W-:-:S08]  /*04a0*/  UISETP.NE.AND.EX UP2, UPT, UR9, URZ, UPT, UP2 ;  /* 0x000000ff0900728c */ /* 0x000fd0000bf45320 */
[----:B------:R-:W-:-:S04]  /*04b0*/  UISETP.NE.AND UP0, UPT, UR5, URZ, UPT ;  /* 0x000000ff0500728c */ /* 0x000fc8000bf05270 */
[----:B------:R-:W-:-:S04]  /*04c0*/  @!UP2 USEL UR4, URZ, 0xffffffff, UP0 ;  /* 0xffffffffff04a887 */ /* 0x000fc80008000000 */
[----:B------:R-:W-:-:S04]  /*04d0*/  ULOP3.LUT UR4, UR4, 0x1, URZ, 0xc0, !UPT ;  /* 0x0000000104047892 */ /* 0x000fc8000f8ec0ff */
[----:B------:R-:W-:Y:S02]  /*04e0*/  UISETP.NE.U32.AND UP3, UPT, UR4, 0x1, UPT ;  /* 0x000000010400788c */ /* 0x000fe4000bf65070 */
.L_x_8:
[----:B------:R-:W3:Y:S02]  /*04f0*/  SHFL.IDX PT, R2, R75, RZ, 0x1f ;  /* 0x00001fff4b027589 */ /* 0x000ee400000e0000 */
[----:B---3--:R-:W-:-:S13]  /*0500*/  ISETP.NE.AND P0, PT, R2, RZ, PT ;  /* 0x000000ff0200720c */ /* 0x008fda0003f05270 */
[----:B------:R-:W-:Y:S05]  /*0510*/  @P0 BRA `(.L_x_9) ;  /* 0x0000000000940947 */ /* 0x000fea0003800000 */
[----:B------:R-:W-:Y:S01]  /*0520*/  ELECT P0, URZ, PT ;  /* 0x0000000000ff782f */ /* 0x000fe20003800000 */
[----:B------:R-:W-:-:S12]  /*0530*/  BSSY.RECONVERGENT B0, `(.L_x_9) ;  /* 0x0000023000007945 */ /* 0x000fd80003800200 */
[----:B------:R-:W-:Y:S05]  /*0540*/  @!P0 BRA `(.L_x_10) ;  /* 0x0000000000848947 */ /* 0x000fea0003800000 */
[----:B------:R-:W3:Y:S01]  /*0550*/  S2UR UR4, SR_CgaCtaId ;  /* 0x00000000000479c3 */ /* 0x000ee20000008800 */
[----:B------:R-:W-:Y:S01]  /*0560*/  UMOV UR5, 0x400 ;  /* 0x0000040000057882 */ /* 0x000fe20000000000 */
[----:B------:R-:W-:Y:S01]  /*0570*/  UMOV UR8, 0x1 ;  /* 0x0000000100087882 */ /* 0x000fe20000000000 */
[----:B------:R-:W-:Y:S01]  /*0580*/  UMOV UR6, 0x8 ;  /* 0x0000000800067882 */ /* 0x000fe20000000000 */
[----:B------:R-:W-:-:S04]  /*0590*/  UIADD3 UR8, UPT, UPT, -UR8, 0x100000, URZ ;  /* 0x0010000008087890 */ /* 0x000fc8000fffe1ff */
[----:B------:R-:W-:Y:S02]  /*05a0*/  USHF.L.U32 UR9, UR8, 0xb, URZ ;  /* 0x0000000b08097899 */ /* 0x000fe400080006ff */
[----:B------:R-:W-:Y:S02]  /*05b0*/  USHF.L.U32 UR8, UR8, 0x1, URZ ;  /* 0x0000000108087899 */ /* 0x000fe400080006ff */
[----:B------:R-:W-:-:S04]  /*05c0*/  UIADD3 UR6, UPT, UPT, -UR6, 0x100000, URZ ;  /* 0x0010000006067890 */ /* 0x000fc8000fffe1ff */
[----:B------:R-:W-:Y:S02]  /*05d0*/  USHF.L.U32 UR7, UR6, 0xb, URZ ;  /* 0x0000000b06077899 */ /* 0x000fe400080006ff */
[----:B------:R-:W-:Y:S02]  /*05e0*/  USHF.L.U32 UR6, UR6, 0x1, URZ ;  /* 0x0000000106067899 */ /* 0x000fe400080006ff */
[----:B---3--:R-:W-:Y:S01]  /*05f0*/  ULEA UR4, UR4, UR5, 0x18 ;  /* 0x0000000504047291 */ /* 0x008fe2000f8ec0ff */
[----:B------:R-:W3:Y:S11]  /*0600*/  FENCE.VIEW.ASYNC.S ;  /* 0x00000000000073c6 */ /* 0x000ef60000000000 */
[----:B---3--:R3:W4:Y:S01]  /*0610*/  SYNCS.EXCH.64 URZ, [UR4], UR8 ;  /* 0x0000000804ff75b2 */ /* 0x0087220008000100 */
[----:B------:R3:W1:Y:S01]  /*0620*/  SYNCS.EXCH.64 URZ, [UR4+0x50], UR6 ;  /* 0x0000500604ff75b2 */ /* 0x0006620008000100 */
        /* <DEDUP_REMOVED lines=17> */
[----:B------:R3:W1:Y:S02]  /*0740*/  SYNCS.EXCH.64 URZ, [UR4+0x98], UR6 ;  /* 0x0000980604ff75b2 */ /* 0x0006640008000100 */
[----:B---3--:R-:W-:Y:S01]  /*0750*/  NOP ;  /* 0x0000000000007918 */ /* 0x008fe20000000000 */
.L_x_10:
[----:B------:R-:W-:Y:S05]  /*0760*/  BSYNC.RECONVERGENT B0 ;  /* 0x0000000000007941 */ /* 0x000fea0003800200 */
.L_x_9:
[----:B------:R-:W3:Y:S01]  /*0770*/  SHFL.IDX PT, R2, R75, RZ, 0x1f ;  /* 0x00001fff4b027589 */ /* 0x000ee200000e0000 */
[----:B------:R-:W-:Y:S01]  /*0780*/  NOP ;  /* 0x0000000000007918 */ /* 0x000fe20000000000 */
[----:B---3--:R-:W-:-:S13]  /*0790*/  ISETP.NE.AND P0, PT, R2, 0x1, PT ;  /* 0x000000010200780c */ /* 0x008fda0003f05270 */
[----:B------:R-:W-:Y:S05]  /*07a0*/  @P0 BRA `(.L_x_11) ;  /* 0x0000000000580947 */ /* 0x000fea0003800000 */
        /* <DEDUP_REMOVED lines=9> */
[----:B------:R-:W-:Y:S01]  /*0840*/  USHF.L.U32 UR6, UR6, 0x1, URZ ;  /* 0x0000000106067899 */ /* 0x000fe200080006ff */
[----:B------:R-:W-:Y:S01]  /*0850*/  ELECT P0, URZ, PT ;  /* 0x0000000000ff782f */ /* 0x000fe20003800000 */
[----:B---3--:R-:W-:Y:S01]  /*0860*/  ULEA UR4, UR4, UR5, 0x18 ;  /* 0x0000000504047291 */ /* 0x008fe2000f8ec0ff */
[----:B------:R-:W3:Y:S11]  /*0870*/  FENCE.VIEW.ASYNC.S ;  /* 0x00000000000073c6 */ /* 0x000ef60000000000 */
[----:B---3--:R3:W1:Y:S01]  /*0880*/  SYNCS.EXCH.64 URZ, [UR4+0xa0], UR8 ;  /* 0x0000a00804ff75b2 */ /* 0x0086620008000100 */
[----:B------:R3:W1:Y:S01]  /*0890*/  SYNCS.EXCH.64 URZ, [UR4+0xc0], UR6 ;  /* 0x0000c00604ff75b2 */ /* 0x0006620008000100 */
[----:B------:R3:W1:Y:S01]  /*08a0*/  SYNCS.EXCH.64 URZ, [UR4+0xa8], UR8 ;  /* 0x0000a80804ff75b2 */ /* 0x0006620008000100 */
[----:B------:R3:W1:Y:S01]  /*08b0*/  SYNCS.EXCH.64 URZ, [UR4+0xc8], UR6 ;  /* 0x0000c80604ff75b2 */ /* 0x0006620008000100 */
[----:B------:R3:W1:Y:S01]  /*08c0*/  SYNCS.EXCH.64 URZ, [UR4+0xb0], UR8 ;  /* 0x0000b00804ff75b2 */ /* 0x0006620008000100 */
[----:B------:R3:W1:Y:S01]  /*08d0*/  SYNCS.EXCH.64 URZ, [UR4+0xd0], UR6 ;  /* 0x0000d00604ff75b2 */ /* 0x0006620008000100 */
[----:B------:R3:W1:Y:S01]  /*08e0*/  SYNCS.EXCH.64 URZ, [UR4+0xb8], UR8 ;  /* 0x0000b80804ff75b2 */ /* 0x0006620008000100 */
[----:B------:R3:W1:Y:S01]  /*08f0*/  SYNCS.EXCH.64 URZ, [UR4+0xd8], UR6 ;  /* 0x0000d80604ff75b2 */ /* 0x0006620008000100 */
[----:B------:R-:W-:Y:S01]  /*0900*/  NOP ;  /* 0x0000000000007918 */ /* 0x000fe20000000000 */
.L_x_11:
[----:B------:R-:W2:Y:S01]  /*0910*/  SHFL.IDX PT, R2, R75, RZ, 0x1f ;  /* 0x00001fff4b027589 */ /* 0x000ea200000e0000 */
[----:B------:R-:W-:Y:S01]  /*0920*/  NOP ;  /* 0x0000000000007918 */ /* 0x000fe20000000000 */
[----:B--2---:R-:W-:-:S13]  /*0930*/  ISETP.NE.AND P0, PT, R2, 0x3, PT ;  /* 0x000000030200780c */ /* 0x004fda0003f05270 */
[----:B------:R-:W-:Y:S05]  /*0940*/  @P0 BRA `(.L_x_12) ;  /* 0x0000000000300947 */ /* 0x000fea0003800000 */
[----:B---3--:R-:W2:Y:S01]  /*0950*/  S2UR UR4, SR_CgaCtaId ;  /* 0x00000000000479c3 */ /* 0x008ea20000008800 */
[----:B------:R-:W-:Y:S01]  /*0960*/  UMOV UR6, 0x400 ;  /* 0x0000040000067882 */ /* 0x000fe20000000000 */
[----:B------:R-:W-:Y:S01]  /*0970*/  UMOV UR5, 0x20 ;  /* 0x0000002000057882 */ /* 0x000fe20000000000 */
[----:B------:R-:W-:Y:S01]  /*0980*/  ELECT P0, URZ, PT ;  /* 0x0000000000ff782f */ /* 0x000fe20003800000 */
[----:B--2---:R-:W-:Y:S02]  /*0990*/  ULEA UR6, UR4, UR6, 0x18 ;  /* 0x0000000604067291 */ /* 0x004fe4000f8ec0ff */
[----:B------:R-:W-:-:S04]  /*09a0*/  UIADD3 UR4, UPT, UPT, -UR5, 0x100000, URZ ;  /* 0x0010000005047890 */ /* 0x000fc8000fffe1ff */
[----:B------:R-:W-:Y:S02]  /*09b0*/  USHF.L.U32 UR5, UR4, 0xb, URZ ;  /* 0x0000000b04057899 */ /* 0x000fe400080006ff */
[----:B------:R-:W-:Y:S01]  /*09c0*/  USHF.L.U32 UR4, UR4, 0x1, URZ ;  /* 0x0000000104047899 */ /* 0x000fe200080006ff */
[----:B------:R-:W2:Y:S11]  /*09d0*/  FENCE.VIEW.ASYNC.S ;  /* 0x00000000000073c6 */ /* 0x000eb60000000000 */
[----:B--2---:R2:W3:Y:S01]  /*09e0*/  SYNCS.EXCH.64 URZ, [UR6+0xe0], UR4 ;  /* 0x0000e00406ff75b2 */ /* 0x0044e20008000100 */
[----:B------:R2:W1:Y:S01]  /*09f0*/  SYNCS.EXCH.64 URZ, [UR6+0xe8], UR4 ;  /* 0x0000e80406ff75b2 */ /* 0x0004620008000100 */
[----:B------:R-:W-:Y:S01]  /*0a00*/  NOP ;  /* 0x0000000000007918 */ /* 0x000fe20000000000 */
.L_x_12:
[----:B------:R-:W4:Y:S01]  /*0a10*/  SHFL.IDX PT, R2, R75, RZ, 0x1f ;  /* 0x00001fff4b027589 */ /* 0x000f2200000e0000 */
[----:B------:R-:W-:Y:S01]  /*0a20*/  NOP ;  /* 0x0000000000007918 */ /* 0x000fe20000000000 */
[----:B----4-:R-:W-:-:S13]  /*0a30*/  ISETP.NE.AND P0, PT, R2, 0x4, PT ;  /* 0x000000040200780c */ /* 0x010fda0003f05270 */
[----:B------:R-:W-:Y:S05]  /*0a40*/  @P0 BRA `(.L_x_13) ;  /* 0x00000000004c0947 */ /* 0x000fea0003800000 */
[----:B--23--:R-:W2:Y:S01]  /*0a50*/  S2UR UR6, SR_CgaCtaId ;  /* 0x00000000000679c3 */ /* 0x00cea20000008800 */
[----:B------:R-:W-:Y:S01]  /*0a60*/  UMOV UR4, 0x720 ;  /* 0x0000072000047882 */ /* 0x000fe20000000000 */
[----:B------:R-:W-:Y:S01]  /*0a70*/  UMOV UR5, 0x400 ;  /* 0x0000040000057882 */ /* 0x000fe20000000000 */
[----:B------:R-:W-:Y:S01]  /*0a80*/  USEL UR4, UR4, 0x620, UP3 ;  /* 0x0000062004047887 */ /* 0x000fe20009800000 */
[----:B------:R-:W-:Y:S01]  /*0a90*/  UMOV UR8, 0x1 ;  /* 0x0000000100087882 */ /* 0x000fe20000000000 */
[----:B------:R-:W-:Y:S01]  /*0aa0*/  ELECT P0, URZ, PT ;  /* 0x0000000000ff782f */ /* 0x000fe20003800000 */
[----:B------:R-:W-:-:S04]  /*0ab0*/  UIADD3 UR8, UPT, UPT, -UR8, 0x100000, URZ ;  /* 0x0010000008087890 */ /* 0x000fc8000fffe1ff */
[----:B------:R-:W-:Y:S02]  /*0ac0*/  USHF.L.U32 UR9, UR8, 0xb, URZ ;  /* 0x0000000b08097899 */ /* 0x000fe400080006ff */
[----:B------:R-:W-:Y:S02]  /*0ad0*/  USHF.L.U32 UR8, UR8, 0x1, URZ ;  /* 0x0000000108087899 */ /* 0x000fe400080006ff */
[----:B--2---:R-:W-:Y:S02]  /*0ae0*/  ULEA UR6, UR6, UR5, 0x18 ;  /* 0x0000000506067291 */ /* 0x004fe4000f8ec0ff */
[----:B------:R-:W-:-:S04]  /*0af0*/  UIADD3 UR4, UPT, UPT, -UR4, 0x100000, URZ ;  /* 0x0010000004047890 */ /* 0x000fc8000fffe1ff */
[----:B------:R-:W-:Y:S02]  /*0b00*/  USHF.L.U32 UR5, UR4, 0xb, URZ ;  /* 0x0000000b04057899 */ /* 0x000fe400080006ff */
[----:B------:R-:W-:Y:S01]  /*0b10*/  USHF.L.U32 UR4, UR4, 0x1, URZ ;  /* 0x0000000104047899 */ /* 0x000fe200080006ff */
[----:B------:R-:W2:Y:S03]  /*0b20*/  FENCE.VIEW.ASYNC.S ;  /* 0x00000000000073c6 */ /* 0x000ea60000000000 */
[----:B--2---:R4:W2:Y:S08]  /*0b30*/  SYNCS.EXCH.64 URZ, [UR6+0xf0], UR8 ;  /* 0x0000f00806ff75b2 */ /* 0x0048b00008000100 */
[----:B------:R4:W3:Y:S01]  /*0b40*/  SYNCS.EXCH.64 URZ, [UR6+0x100], UR4 ;  /* 0x0001000406ff75b2 */ /* 0x0008e20008000100 */
[----:B------:R4:W1:Y:S01]  /*0b50*/  SYNCS.EXCH.64 URZ, [UR6+0xf8], UR8 ;  /* 0x0000f80806ff75b2 */ /* 0x0008620008000100 */
[----:B------:R4:W1:Y:S02]  /*0b60*/  SYNCS.EXCH.64 URZ, [UR6+0x108], UR4 ;  /* 0x0001080406ff75b2 */ /* 0x0008640008000100 */
[----:B----4-:R-:W-:Y:S01]  /*0b70*/  NOP ;  /* 0x0000000000007918 */ /* 0x010fe20000000000 */
.L_x_13:
[----:B------:R-:W4:Y:S01]  /*0b80*/  SHFL.IDX PT, R2, R75, RZ, 0x1f ;  /* 0x00001fff4b027589 */ /* 0x000f2200000e0000 */
[----:B------:R-:W-:Y:S01]  /*0b90*/  NOP ;  /* 0x0000000000007918 */ /* 0x000fe20000000000 */
[----:B----4-:R-:W-:-:S13]  /*0ba0*/  ISETP.NE.AND P0, PT, R2, 0x5, PT ;  /* 0x000000050200780c */ /* 0x010fda0003f05270 */
[----:B------:R-:W-:Y:S05]  /*0bb0*/  @P0 BRA `(.L_x_14) ;  /* 0x0000000000580947 */ /* 0x000fea0003800000 */
[----:B--23--:R-:W2:Y:S01]  /*0bc0*/  S2UR UR4, SR_CgaCtaId ;  /* 0x00000000000479c3 */ /* 0x00cea20000008800 */
        /* <DEDUP_REMOVED lines=10> */
[----:B--2---:R-:W-:Y:S01]  /*0c70*/  ULEA UR4, UR4, UR5, 0x18 ;  /* 0x0000000504047291 */ /* 0x004fe2000f8ec0ff */
[----:B------:R-:W2:Y:S11]  /*0c80*/  FENCE.VIEW.ASYNC.S ;  /* 0x00000000000073c6 */ /* 0x000eb60000000000 */
[----:B--2---:R4:W2:Y:S01]  /*0c90*/  SYNCS.EXCH.64 URZ, [UR4+0x110], UR8 ;  /* 0x0001100804ff75b2 */ /* 0x0048a20008000100 */
[----:B------:R4:W3:Y:S01]  /*0ca0*/  SYNCS.EXCH.64 URZ, [UR4+0x130], UR6 ;  /* 0x0001300604ff75b2 */ /* 0x0008e20008000100 */
[----:B------:R4:W1:Y:S01]  /*0cb0*/  SYNCS.EXCH.64 URZ, [UR4+0x118], UR8 ;  /* 0x0001180804ff75b2 */ /* 0x0008620008000100 */
[----:B------:R4:W1:Y:S01]  /*0cc0*/  SYNCS.EXCH.64 URZ, [UR4+0x138], UR6 ;  /* 0x0001380604ff75b2 */ /* 0x0008620008000100 */
[----:B------:R4:W1:Y:S01]  /*0cd0*/  SYNCS.EXCH.64 URZ, [UR4+0x120], UR8 ;  /* 0x0001200804ff75b2 */ /* 0x0008620008000100 */
[----:B------:R4:W1:Y:S01]  /*0ce0*/  SYNCS.EXCH.64 URZ, [UR4+0x140], UR6 ;  /* 0x0001400604ff75b2 */ /* 0x0008620008000100 */
[----:B------:R4:W1:Y:S01]  /*0cf0*/  SYNCS.EXCH.64 URZ, [UR4+0x128], UR8 ;  /* 0x0001280804ff75b2 */ /* 0x0008620008000100 */
[----:B------:R4:W1:Y:S02]  /*0d00*/  SYNCS.EXCH.64 URZ, [UR4+0x148], UR6 ;  /* 0x0001480604ff75b2 */ /* 0x0008640008000100 */
[----:B----4-:R-:W-:Y:S01]  /*0d10*/  NOP ;  /* 0x0000000000007918 */ /* 0x010fe20000000000 */
.L_x_14:
[----:B------:R-:W4:Y:S01]  /*0d20*/  SHFL.IDX PT, R2, R75, RZ, 0x1f ;  /* 0x00001fff4b027589 */ /* 0x000f2200000e0000 */
[----:B------:R-:W1:Y:S01]  /*0d30*/  S2UR UR45, SR_CgaCtaId ;  /* 0x00000000002d79c3 */ /* 0x000e620000008800 */
[----:B------:R-:W-:Y:S01]  /*0d40*/  NOP ;  /* 0x0000000000007918 */ /* 0x000fe20000000000 */
[----:B----4-:R-:W-:-:S13]  /*0d50*/  ISETP.NE.AND P0, PT, R2, 0x3, PT ;  /* 0x000000030200780c */ /* 0x010fda0003f05270 */
[----:B-1----:R-:W-:Y:S05]  /*0d60*/  @P0 BRA `(.L_x_15) ;  /* 0x0000000000340947 */ /* 0x002fea0003800000 */
[----:B--23--:R-:W-:Y:S01]  /*0d70*/  UMOV UR4, 0x400 ;  /* 0x0000040000047882 */ /* 0x00cfe20000000000 */
[----:B------:R-:W-:Y:S01]  /*0d80*/  UMOV UR6, 0x20 ;  /* 0x0000002000067882 */ /* 0x000fe20000000000 */
[----:B------:R-:W-:Y:S02]  /*0d90*/  ULEA UR4, UR45, UR4, 0x18 ;  /* 0x000000042d047291 */ /* 0x000fe4000f8ec0ff */
[----:B------:R-:W-:-:S04]  /*0da0*/  UIADD3 UR6, UPT, UPT, -UR6, 0x100000, URZ ;  /* 0x0010000006067890 */ /* 0x000fc8000fffe1ff */
[----:B------:R-:W-:Y:S02]  /*0db0*/  USHF.L.U32 UR7, UR6, 0xb, URZ ;  /* 0x0000000b06077899 */ /* 0x000fe400080006ff */
[----:B------:R-:W-:Y:S01]  /*0dc0*/  USHF.L.U32 UR6, UR6, 0x1, URZ ;  /* 0x0000000106067899 */ /* 0x000fe200080006ff */
[----:B------:R-:W-:Y:S01]  /*0dd0*/  ELECT P0, URZ, PT ;  /* 0x0000000000ff782f */ /* 0x000fe20003800000 */
[----:B------:R-:W1:Y:S10]  /*0de0*/  FENCE.VIEW.ASYNC.S ;  /* 0x00000000000073c6 */ /* 0x000e740000000000 */
[----:B-1----:R1:W4:Y:S01]  /*0df0*/  SYNCS.EXCH.64 URZ, [UR4+0x150], UR6 ;  /* 0x0001500604ff75b2 */ /* 0x0023220008000100 */
[----:B------:R1:W2:Y:S01]  /*0e00*/  SYNCS.EXCH.64 URZ, [UR4+0x160], UR6 ;  /* 0x0001600604ff75b2 */ /* 0x0002a20008000100 */
[----:B------:R1:W3:Y:S01]  /*0e10*/  SYNCS.EXCH.64 URZ, [UR4+0x158], UR6 ;  /* 0x0001580604ff75b2 */ /* 0x0002e20008000100 */
[----:B------:R1:W1:Y:S01]  /*0e20*/  SYNCS.EXCH.64 URZ, [UR4+0x168], UR6 ;  /* 0x0001680604ff75b2 */ /* 0x0002620008000100 */
[----:B------:R-:W-:Y:S01]  /*0e30*/  NOP ;  /* 0x0000000000007918 */ /* 0x000fe20000000000 */
.L_x_15:
[----:B-123--:R-:W1:Y:S01]  /*0e40*/  LDCU UR4, c[0x0][0x36c] ;  /* 0x00006d80ff0477ac */ /* 0x00ee620008000800 */
[----:B------:R-:W-:Y:S01]  /*0e50*/  ISETP.NE.OR P3, PT, R0, 0x2, !P3 ;  /* 0x000000020000780c */ /* 0x000fe20005f65670 */
[----:B------:R-:W-:Y:S01]  /*0e60*/  NOP ;  /* 0x0000000000007918 */ /* 0x000fe20000000000 */
[----:B------:R-:W-:Y:S01]  /*0e70*/  LOP3.LUT R0, R85, 0x1f, RZ, 0xc0, !PT ;  /* 0x0000001f55007812 */ /* 0x000fe200078ec0ff */
[----:B------:R-:W-:Y:S02]  /*0e80*/  UISETP.NE.AND UP4, UPT, UR18, 0x2, UPT ;  /* 0x000000021200788c */ /* 0x000fe4000bf85270 */
[----:B------:R-:W-:Y:S02]  /*0e90*/  UISETP.NE.AND UP5, UPT, UR18, URZ, UPT ;  /* 0x000000ff1200728c */ /* 0x000fe4000bfa5270 */
[----:B-1----:R-:W-:-:S09]  /*0ea0*/  UISETP.EQ.U32.AND UP6, UPT, UR4, 0x1, UPT ;  /* 0x000000010400788c */ /* 0x002fd2000bfc2070 */
[----:B------:R-:W-:Y:S05]  /*0eb0*/  BRA.U !UP6, `(.L_x_16) ;  /* 0x000000010e087547 */ /* 0x000fea000b800000 */
[----:B----4-:R-:W-:Y:S01]  /*0ec0*/  UCGABAR_ARV ;  /* 0x00000000000079c7 */ /* 0x010fe20008000000 */
[----:B------:R-:W-:Y:S05]  /*0ed0*/  BRA `(.L_x_17) ;  /* 0x0000000000047947 */ /* 0x000fea0003800000 */
.L_x_16:
[----:B----4-:R-:W-:Y:S01]  /*0ee0*/  NOP ;  /* 0x0000000000007918 */ /* 0x010fe20000000000 */
.L_x_17:
[----:B------:R-:W1:Y:S01]  /*0ef0*/  S2UR UR30, SR_CTAID.X ;  /* 0x00000000001e79c3 */ /* 0x000e620000002500 */
[----:B------:R-:W-:-:S05]  /*0f00*/  CS2R.32 R77, SR_CgaSize ;  /* 0x00000000004d7805 */ /* 0x000fca0000008a00 */
[----:B------:R-:W-:-:S05]  /*0f10*/  IMAD R77, R77, -0xa0, RZ ;  /* 0xffffff604d4d7824 */ /* 0x000fca00078e02ff */
[----:B------:R-:W-:-:S14]  /*0f20*/  R2UR UR5, R77 ;  /* 0x000000004d0572ca */ /* 0x000fdc00000e0000 */
[----:B------:R-:W2:Y:S01]  /*0f30*/  LDCU UR5, c[0x0][UR5+0x2b0] ;  /* 0x00005600050577ac */ /* 0x000ea20008000800 */
[----:B------:R-:W-:-:S05]  /*0f40*/  CS2R.32 R77, SR_CgaSize ;  /* 0x00000000004d7805 */ /* 0x000fca0000008a00 */
[----:B------:R-:W-:-:S05]  /*0f50*/  IMAD R77, R77, -0xa0, RZ ;  /* 0xffffff604d4d7824 */ /* 0x000fca00078e02ff */
[----:B------:R-:W-:-:S14]  /*0f60*/  R2UR UR4, R77 ;  /* 0x000000004d0472ca */ /* 0x000fdc00000e0000 */
[----:B------:R-:W3:Y:S01]  /*0f70*/  LDCU UR4, c[0x0][UR4+0x2b4] ;  /* 0x00005680040477ac */ /* 0x000ee20008000800 */
[----:B------:R-:W4:Y:S01]  /*0f80*/  S2UR UR31, SR_CTAID.Y ;  /* 0x00000000001f79c3 */ /* 0x000f220000002600 */
[----:B------:R-:W-:-:S05]  /*0f90*/  CS2R.32 R77, SR_CgaSize ;  /* 0x00000000004d7805 */ /* 0x000fca0000008a00 */
[----:B------:R-:W-:-:S05]  /*0fa0*/  IMAD R77, R77, -0xa0, RZ ;  /* 0xffffff604d4d7824 */ /* 0x000fca00078e02ff */
[----:B------:R-:W-:-:S14]  /*0fb0*/  R2UR UR6, R77 ;  /* 0x000000004d0672ca */ /* 0x000fdc00000e0000 */
[----:B------:R-:W3:Y:S01]  /*0fc0*/  LDCU UR6, c[0x0][UR6+0x2a0] ;  /* 0x00005400060677ac */ /* 0x000ee20008000800 */
[----:B------:R-:W-:-:S05]  /*0fd0*/  CS2R.32 R77, SR_CgaSize ;  /* 0x00000000004d7805 */ /* 0x000fca0000008a00 */
[----:B------:R-:W-:-:S05]  /*0fe0*/  IMAD R77, R77, -0xa0, RZ ;  /* 0xffffff604d4d7824 */ /* 0x000fca00078e02ff */
[----:B------:R-:W-:-:S14]  /*0ff0*/  R2UR UR7, R77 ;  /* 0x000000004d0772ca */ /* 0x000fdc00000e0000 */
[----:B------:R-:W3:Y:S01]  /*1000*/  LDCU UR7, c[0x0][UR7+0x2a4] ;  /* 0x00005480070777ac */ /* 0x000ee20008000800 */
[----:B------:R-:W-:Y:S01]  /*1010*/  USHF.L.U32 UR24, UR45, 0xb, URZ ;  /* 0x0000000b2d187899 */ /* 0x000fe200080006ff */
[----:B------:R-:W3:Y:S01]  /*1020*/  LDCU UR19, c[0x0][0xb24] ;  /* 0x00016480ff1377ac */ /* 0x000ee20008000800 */
[----:B------:R-:W3:Y:S01]  /*1030*/  LDCU UR42, c[0x0][0xb24] ;  /* 0x00016480ff2a77ac */ /* 0x000ee20008000800 */
[----:B-1----:R-:W-:Y:S01]  /*1040*/  I2FP.F32.U32 R3, UR30 ;  /* 0x0000001e00037c45 */ /* 0x002fe20008201000 */
[----:B------:R-:W1:Y:S04]  /*1050*/  LDCU UR22, c[0x0][0xb30] ;  /* 0x00016600ff1677ac */ /* 0x000e680008000800 */
[----:B--2---:R-:W-:Y:S01]  /*1060*/  FMUL R3, R3, UR5 ;  /* 0x0000000503037c20 */ /* 0x004fe20008400000 */
[----:B------:R-:W-:Y:S01]  /*1070*/  ULOP3.LUT UR24, UR24, 0x3800, URZ, 0xc0, !UPT ;  /* 0x0000380018187892 */ /* 0x000fe2000f8ec0ff */
[----:B----4-:R-:W-:-:S04]  /*1080*/  I2FP.F32.U32 R2, UR31 ;  /* 0x0000001f00027c45 */ /* 0x010fc80008201000 */
[----:B------:R-:W2:Y:S01]  /*1090*/  F2I.U32.TRUNC.NTZ R3, R3 ;  /* 0x0000000300037305 */ /* 0x000ea2000020f000 */
[----:B---3--:R-:W-:-:S07]  /*10a0*/  FMUL R2, R2, UR4 ;  /* 0x0000000402027c20 */ /* 0x008fce0008400000 */
[----:B------:R-:W3:Y:S01]  /*10b0*/  F2I.U32.TRUNC.NTZ R2, R2 ;  /* 0x0000000200027305 */ /* 0x000ee2000020f000 */
[----:B--2---:R-:W-:Y:S02]  /*10c0*/  R2UR UR5, R3 ;  /* 0x00000000030572ca */ /* 0x004fe400000e0000 */
[----:B---3--:R-:W-:Y:S02]  /*10d0*/  R2UR UR4, R2 ;  /* 0x00000000020472ca */ /* 0x008fe400000e0000 */
[----:B------:R-:W-:-:S09]  /*10e0*/  PRMT R2, RZ, 0x7610, R2 ;  /* 0x00007610ff027816 */ /* 0x000fd20000000002 */
[----:B------:R-:W-:-:S04]  /*10f0*/  UIADD3 UR5, UPT, UPT, -UR5, URZ, URZ ;  /* 0x000000ff05057290 */ /* 0x000fc8000fffe1ff */
[----:B------:R-:W-:Y:S02]  /*1100*/  UIMAD UR5, UR6, UR5, UR30 ;  /* 0x00000005060572a4 */ /* 0x000fe4000f8e021e */
[----:B------:R-:W-:-:S04]  /*1110*/  UIADD3 UR4, UPT, UPT, -UR4, URZ, URZ ;  /* 0x000000ff04047290 */ /* 0x000fc8000fffe1ff */
[----:B------:R-:W-:Y:S01]  /*1120*/  IMAD.U32 R77, RZ, RZ, UR5 ;  /* 0x00000005ff4d7e24 */ /* 0x000fe2000f8e00ff */
[----:B------:R-:W-:-:S06]  /*1130*/  UIMAD UR4, UR7, UR4, UR31 ;  /* 0x00000004070472a4 */ /* 0x000fcc000f8e021f */
[----:B------:R-:W-:Y:S01]  /*1140*/  IMAD.U32 R76, RZ, RZ, UR4 ;  /* 0x00000004ff4c7e24 */ /* 0x000fe2000f8e00ff */
[----:B-1----:R-:W-:Y:S06]  /*1150*/  BRA.U UP5, `(.L_x_18) ;  /* 0x0000000105807547 */ /* 0x002fec000b800000 */
[----:B------:R-:W-:Y:S02]  /*1160*/  R2UR UR9, R76 ;  /* 0x000000004c0972ca */ /* 0x000fe400000e0000 */
[----:B------:R-:W-:-:S11]  /*1170*/  R2UR UR14, R77 ;  /* 0x000000004d0e72ca */ /* 0x000fd600000e0000 */
[----:B------:R-:W-:-:S04]  /*1180*/  UISETP.NE.AND UP0, UPT, UR9, URZ, UPT ;  /* 0x000000ff0900728c */ /* 0x000fc8000bf05270 */
[----:B------:R-:W-:Y:S02]  /*1190*/  USEL UR5, URZ, 0x2, UP0 ;  /* 0x00000002ff057887 */ /* 0x000fe40008000000 */
[----:B------:R-:W-:Y:S02]  /*11a0*/  USEL UR4, URZ, 0x4, UP0 ;  /* 0x00000004ff047887 */ /* 0x000fe40008000000 */
[----:B------:R-:W-:Y:S02]  /*11b0*/  USEL UR7, URZ, 0x8, UP0 ;  /* 0x00000008ff077887 */ /* 0x000fe40008000000 */
[----:B------:R-:W-:Y:S02]  /*11c0*/  USEL UR6, URZ, 0x10, UP0 ;  /* 0x00000010ff067887 */ /* 0x000fe40008000000 */
[----:B------:R-:W-:Y:S02]  /*11d0*/  USEL UR8, URZ, 0x20, UP0 ;  /* 0x00000020ff087887 */ /* 0x000fe40008000000 */
[----:B------:R-:W-:-:S02]  /*11e0*/  USEL UR12, URZ, 0x40, UP0 ;  /* 0x00000040ff0c7887 */ /* 0x000fc40008000000 */
[----:B------:R-:W-:Y:S02]  /*11f0*/  USEL UR13, URZ, 0x80, UP0 ;  /* 0x00000080ff0d7887 */ /* 0x000fe40008000000 */
[----:B------:R-:W-:-:S04]  /*1200*/  UISETP.NE.AND UP0, UPT, UR9, URZ, UPT ;  /* 0x000000ff0900728c */ /* 0x000fc8000bf05270 */
[----:B------:R-:W-:-:S04]  /*1210*/  UISETP.EQ.OR UP0, UPT, UR14, URZ, !UP0 ;  /* 0x000000ff0e00728c */ /* 0x000fc8000c702670 */
[----:B------:R-:W-:Y:S02]  /*1220*/  USEL UR11, URZ, 0x1, !UP0 ;  /* 0x00000001ff0b7887 */ /* 0x000fe4000c000000 */
[----:B------:R-:W-:-:S04]  /*1230*/  UISETP.NE.AND UP0, UPT, UR14, 0x1, UPT ;  /* 0x000000010e00788c */ /* 0x000fc8000bf05270 */
[----:B------:R-:W-:Y:S02]  /*1240*/  USEL UR10, UR5, 0x2, UP0 ;  /* 0x00000002050a7887 */ /* 0x000fe40008000000 */
[----:B------:R-:W-:-:S04]  /*1250*/  UISETP.NE.AND UP0, UPT, UR14, 0x2, UPT ;  /* 0x000000020e00788c */ /* 0x000fc8000bf05270 */
[----:B------:R-:W-:Y:S02]  /*1260*/  USEL UR4, UR4, 0x4, UP0 ;  /* 0x0000000404047887 */ /* 0x000fe40008000000 */
[----:B------:R-:W-:Y:S02]  /*1270*/  UISETP.NE.AND UP0, UPT, UR14, 0x3, UPT ;  /* 0x000000030e00788c */ /* 0x000fe4000bf05270 */
[----:B------:R-:W-:Y:S02]  /*1280*/  UIADD3 UR4, UPT, UPT, UR4, UR10, UR11 ;  /* 0x0000000a04047290 */ /* 0x000fe4000fffe00b */
        /* <DEDUP_REMOVED lines=10> */
[----:B------:R-:W-:-:S04]  /*1330*/  USEL UR5, UR13, 0x80, UP0 ;  /* 0x000000800d057887 */ /* 0x000fc80008000000 */
[----:B------:R-:W-:-:S06]  /*1340*/  UIADD3 UR4, UPT, UPT, UR4, UR5, URZ ;  /* 0x0000000504047290 */ /* 0x000fcc000fffe0ff */
[----:B------:R-:W-:-:S07]  /*1350*/  IMAD.U32 R2, RZ, RZ, UR4 ;  /* 0x00000004ff027e24 */ /* 0x000fce000f8e00ff */
.L_x_18:
[----:B------:R-:W1:Y:S01]  /*1360*/  S2UR UR36, SR_CTAID.Z ;  /* 0x00000000002479c3 */ /* 0x000e620000002700 */
[----:B------:R-:W-:-:S09]  /*1370*/  UISETP.GE.AND UP0, UPT, UR19, 0x1, UPT ;  /* 0x000000011300788c */ /* 0x000fd2000bf06270 */
[----:B------:R-:W-:Y:S05]  /*1380*/  BRA.U !UP0, `(.L_x_19) ;  /* 0x0000000108d07547 */ /* 0x000fea000b800000 */
[----:B------:R-:W2:Y:S01]  /*1390*/  LDCU UR20, c[0x0][0xb0c] ;  /* 0x00016180ff1477ac */ /* 0x000ea20008000800 */
[----:B------:R-:W3:Y:S01]  /*13a0*/  LDCU.128 UR12, c[0x0][0xb10] ;  /* 0x00016200ff0c77ac */ /* 0x000ee20008000c00 */
[----:B------:R-:W4:Y:S01]  /*13b0*/  LDCU UR6, c[0x0][0x370] ;  /* 0x00006e00ff0677ac */ /* 0x000f220008000800 */
[----:B------:R-:W1:Y:S01]  /*13c0*/  LDCU UR7, c[0x0][0x374] ;  /* 0x00006e80ff0777ac */ /* 0x000e620008000800 */
[----:B------:R-:W1:Y:S01]  /*13d0*/  LDCU UR21, c[0x0][0xb20] ;  /* 0x00016400ff1577ac */ /* 0x000e620008000800 */
[----:B--2---:R-:W-:Y:S02]  /*13e0*/  UISETP.NE.AND UP0, UPT, UR20, 0x1, UPT ;  /* 0x000000011400788c */ /* 0x004fe4000bf05270 */
[----:B---3--:R-:W-:Y:S01]  /*13f0*/  UIMAD.WIDE.U32 UR4, UR30, UR12, URZ ;  /* 0x0000000c1e0472a5 */ /* 0x008fe2000f8e00ff */
[----:B------:R-:W2:Y:S01]  /*1400*/  LDCU.64 UR8, c[0x0][0xb28] ;  /* 0x00016500ff0877ac */ /* 0x000ea20008000a00 */
[----:B----4-:R-:W-:Y:S02]  /*1410*/  UIMAD.WIDE.U32 UR10, UR6, UR12, URZ ;  /* 0x0000000c060a72a5 */ /* 0x010fe4000f8e00ff */
[----:B------:R-:W-:-:S02]  /*1420*/  USHF.R.U32.HI UR5, URZ, UR13, UR5 ;  /* 0x0000000dff057299 */ /* 0x000fc40008011605 */
[----:B------:R-:W-:Y:S02]  /*1430*/  UISETP.NE.AND UP2, UPT, UR19, 0x1, UPT ;  /* 0x000000011300788c */ /* 0x000fe4000bf45270 */
[----:B------:R-:W-:Y:S01]  /*1440*/  USEL UR5, UR30, UR5, !UP0 ;  /* 0x000000051e057287 */ /* 0x000fe2000c000000 */
[----:B------:R-:W-:Y:S01]  /*1450*/  UMOV UR10, UR11 ;  /* 0x0000000b000a7c82 */ /* 0x000fe20008000000 */
[----:B------:R-:W-:Y:S02]  /*1460*/  UIMAD.WIDE.U32 UR16, UR31, UR15, URZ ;  /* 0x0000000f1f1072a5 */ /* 0x000fe4000f8e00ff */
[----:B------:R-:W-:Y:S02]  /*1470*/  @UP0 USHF.R.U32.HI UR6, URZ, UR13, UR10 ;  /* 0x0000000dff060299 */ /* 0x000fe4000801160a */
[----:B------:R-:W-:Y:S02]  /*1480*/  UISETP.NE.AND UP0, UPT, UR14, 0x1, UPT ;  /* 0x000000010e00788c */ /* 0x000fe4000bf05270 */
[----:B-1----:R-:W-:-:S02]  /*1490*/  UIMAD.WIDE.U32 UR10, UR7, UR15, URZ ;  /* 0x0000000f070a72a5 */ /* 0x002fc4000f8e00ff */
[----:B--2---:R-:W-:Y:S01]  /*14a0*/  UIMAD.WIDE.U32 UR12, UR6, UR8, URZ ;  /* 0x00000008060c72a5 */ /* 0x004fe2000f8e00ff */
[----:B------:R-:W-:Y:S02]  /*14b0*/  UMOV UR4, UR17 ;  /* 0x0000001100047c82 */ /* 0x000fe40008000000 */
[----:B------:R-:W-:Y:S02]  /*14c0*/  USHF.R.U32.HI UR4, URZ, UR21, UR4 ;  /* 0x00000015ff047299 */ /* 0x000fe40008011604 */
[----:B------:R-:W-:Y:S02]  /*14d0*/  UMOV UR10, UR11 ;  /* 0x0000000b000a7c82 */ /* 0x000fe40008000000 */
[----:B------:R-:W-:Y:S01]  /*14e0*/  UMOV UR12, UR13 ;  /* 0x0000000d000c7c82 */ /* 0x000fe20008000000 */
[----:B------:R-:W-:Y:S02]  /*14f0*/  @UP0 USHF.R.U32.HI UR7, URZ, UR21, UR10 ;  /* 0x00000015ff070299 */ /* 0x000fe4000801160a */
[----:B------:R-:W-:-:S02]  /*1500*/  USEL UR4, UR31, UR4, !UP0 ;  /* 0x000000041f047287 */ /* 0x000fc4000c000000 */
[----:B------:R-:W-:Y:S02]  /*1510*/  UIMAD.WIDE.U32 UR10, UR7, UR8, URZ ;  /* 0x00000008070a72a5 */ /* 0x000fe4000f8e00ff */
[----:B------:R-:W-:Y:S02]  /*1520*/  @UP2 USHF.R.U32.HI UR6, URZ, UR9, UR12 ;  /* 0x00000009ff062299 */ /* 0x000fe4000801160c */
[----:B------:R-:W-:-:S03]  /*1530*/  UIMAD.WIDE.U32 UR12, UR4, UR8, URZ ;  /* 0x00000008040c72a5 */ /* 0x000fc6000f8e00ff */
[----:B------:R-:W-:Y:S02]  /*1540*/  UMOV UR10, UR11 ;  /* 0x0000000b000a7c82 */ /* 0x000fe40008000000 */
[----:B------:R-:W-:Y:S02]  /*1550*/  @UP2 USHF.R.U32.HI UR7, URZ, UR9, UR10 ;  /* 0x00000009ff072299 */ /* 0x000fe4000801160a */
[----:B------:R-:W-:Y:S02]  /*1560*/  UIMAD UR10, UR6, UR19, URZ ;  /* 0x00000013060a72a4 */ /* 0x000fe4000f8e02ff */
[----:B------:R-:W-:-:S04]  /*1570*/  UIMAD UR7, UR7, UR19, URZ ;  /* 0x00000013070772a4 */ /* 0x000fc8000f8e02ff */
[----:B------:R-:W-:-:S03]  /*1580*/  UISETP.GE.AND UP0, UPT, UR4, UR7, UPT ;  /* 0x000000070400728c */ /* 0x000fc6000bf06270 */
[----:B------:R-:W-:Y:S01]  /*1590*/  UMOV UR7, UR13 ;  /* 0x0000000d00077c82 */ /* 0x000fe20008000000 */
[----:B------:R-:W-:Y:S02]  /*15a0*/  UISETP.GE.OR UP0, UPT, UR5, UR10, UP0 ;  /* 0x0000000a0500728c */ /* 0x000fe40008706670 */
[----:B------:R-:W-:Y:S02]  /*15b0*/  UIMAD.WIDE.U32 UR10, UR5, UR8, URZ ;  /* 0x00000008050a72a5 */ /* 0x000fe4000f8e00ff */
[----:B------:R-:W-:Y:S02]  /*15c0*/  USHF.R.U32.HI UR7, URZ, UR9, UR7 ;  /* 0x00000009ff077299 */ /* 0x000fe40008011607 */
[----:B------:R-:W-:Y:S02]  /*15d0*/  UIADD3 UR10, UPT, UPT, -UR4, URZ, URZ ;  /* 0x000000ff040a7290 */ /* 0x000fe4000fffe1ff */
[----:B------:R-:W-:Y:S02]  /*15e0*/  USEL UR7, UR4, UR7, !UP2 ;  /* 0x0000000704077287 */ /* 0x000fe4000d000000 */
[----:B------:R-:W-:Y:S01]  /*15f0*/  UIMAD UR10, UR14, UR10, UR31 ;  /* 0x0000000a0e0a72a4 */ /* 0x000fe2000f8e021f */
[----:B------:R-:W-:Y:S01]  /*1600*/  @!UP0 UMOV UR8, UR11 ;  /* 0x0000000b00088c82 */ /* 0x000fe20008000000 */
[----:B------:R-:W-:-:S02]  /*1610*/  UIADD3 UR11, UPT, UPT, -UR5, URZ, URZ ;  /* 0x000000ff050b7290 */ /* 0x000fc4000fffe1ff */
[----:B------:R-:W-:Y:S02]  /*1620*/  @!UP0 USHF.R.U32.HI UR8, URZ, UR9, UR8 ;  /* 0x00000009ff088299 */ /* 0x000fe40008011608 */
[----:B------:R-:W-:Y:S02]  /*1630*/  UIADD3 UR9, UPT, UPT, -UR7, URZ, URZ ;  /* 0x000000ff07097290 */ /* 0x000fe4000fffe1ff */
[----:B------:R-:W-:Y:S02]  /*1640*/  @!UP0 USEL UR8, UR5, UR8, !UP2 ;  /* 0x0000000805088287 */ /* 0x000fe4000d000000 */
[----:B------:R-:W-:Y:S02]  /*1650*/  UIMAD UR9, UR19, UR9, UR4 ;  /* 0x00000009130972a4 */ /* 0x000fe4000f8e0204 */
[----:B------:R-:W-:Y:S02]  /*1660*/  @!UP0 UIADD3 UR7, UPT, UPT, UR7, -UR8, URZ ;  /* 0x8000000807078290 */ /* 0x000fe4000fffe0ff */
[----:B------:R-:W-:-:S02]  /*1670*/  @!UP0 UIMAD UR6, UR9, UR6, UR8 ;  /* 0x00000006090682a4 */ /* 0x000fc4000f8e0208 */
[----:B------:R-:W-:Y:S02]  /*1680*/  @!UP0 UIMAD UR4, UR7, UR19, UR5 ;  /* 0x00000013070482a4 */ /* 0x000fe4000f8e0205 */
[----:B------:R-:W-:Y:S02]  /*1690*/  UIMAD UR30, UR20, UR11, UR30 ;  /* 0x0000000b141e72a4 */ /* 0x000fe4000f8e021e */
[----:B------:R-:W-:Y:S01]  /*16a0*/  UIMAD UR31, UR4, UR14, UR10 ;  /* 0x0000000e041f72a4 */ /* 0x000fe2000f8e020a */
[----:B------:R-:W-:Y:S02]  /*16b0*/  @!UP0 UMOV UR5, UR6 ;  /* 0x0000000600058c82 */ /* 0x000fe40008000000 */
[----:B------:R-:W-:-:S12]  /*16c0*/  UIMAD UR30, UR5, UR20, UR30 ;  /* 0x00000014051e72a4 */ /* 0x000fd8000f8e021e */
.L_x_19:
[----:B------:R-:W-:-:S09]  /*16d0*/  UISETP.NE.AND UP0, UPT, UR22, 0x1, UPT ;  /* 0x000000011600788c */ /* 0x000fd2000bf05270 */
[----:B------:R-:W-:Y:S05]  /*16e0*/  BRA.U UP0, `(.L_x_20) ;  /* 0x0000000100407547 */ /* 0x000fea000b800000 */
[----:B------:R-:W2:Y:S01]  /*16f0*/  LDCU.128 UR8, c[0x0][0xb10] ;  /* 0x00016200ff0877ac */ /* 0x000ea20008000c00 */
[----:B------:R-:W3:Y:S01]  /*1700*/  LDCU UR12, c[0x0][0xb0c] ;  /* 0x00016180ff0c77ac */ /* 0x000ee20008000800 */
[----:B------:R-:W4:Y:S01]  /*1710*/  LDCU UR13, c[0x0][0xb20] ;  /* 0x00016400ff0d77ac */ /* 0x000f220008000800 */
[----:B--2---:R-:W-:Y:S02]  /*1720*/  UIMAD.WIDE.U32 UR4, UR30, UR8, URZ ;  /* 0x000000081e0472a5 */ /* 0x004fe4000f8e00ff */
[----:B------:R-:W-:Y:S02]  /*1730*/  UIMAD.WIDE.U32 UR6, UR31, UR11, URZ ;  /* 0x0000000b1f0672a5 */ /* 0x000fe4000f8e00ff */
[----:B---3--:R-:W-:Y:S02]  /*1740*/  UISETP.NE.AND UP0, UPT, UR12, 0x1, UPT ;  /* 0x000000010c00788c */ /* 0x008fe4000bf05270 */
[----:B------:R-:W-:-:S03]  /*1750*/  USHF.R.U32.HI UR5, URZ, UR9, UR5 ;  /* 0x00000009ff057299 */ /* 0x000fc60008011605 */
[----:B------:R-:W-:Y:S01]  /*1760*/  UMOV UR4, UR7 ;  /* 0x0000000700047c82 */ /* 0x000fe20008000000 */
[----:B------:R-:W-:Y:S02]  /*1770*/  USEL UR5, UR30, UR5, !UP0 ;  /* 0x000000051e057287 */ /* 0x000fe4000c000000 */
[----:B------:R-:W-:Y:S02]  /*1780*/  UISETP.NE.AND UP0, UPT, UR10, 0x1, UPT ;  /* 0x000000010a00788c */ /* 0x000fe4000bf05270 */
[----:B----4-:R-:W-:-:S04]  /*1790*/  USHF.R.U32.HI UR4, URZ, UR13, UR4 ;  /* 0x0000000dff047299 */ /* 0x010fc80008011604 */
[----:B------:R-:W-:-:S04]  /*17a0*/  USEL UR4, UR31, UR4, !UP0 ;  /* 0x000000041f047287 */ /* 0x000fc8000c000000 */
[----:B------:R-:W-:Y:S02]  /*17b0*/  UIADD3 UR6, UPT, UPT, UR5, -UR4, URZ ;  /* 0x8000000405067290 */ /* 0x000fe4000fffe0ff */
[----:B------:R-:W-:Y:S02]  /*17c0*/  UIADD3 UR4, UPT, UPT, -UR5, UR4, URZ ;  /* 0x0000000405047290 */ /* 0x000fe4000fffe1ff */
[----:B------:R-:W-:Y:S02]  /*17d0*/  UIMAD UR31, UR6, UR10, UR31 ;  /* 0x0000000a061f72a4 */ /* 0x000fe4000f8e021f */
[----:B------:R-:W-:-:S12]  /*17e0*/  UIMAD UR30, UR4, UR12, UR30 ;  /* 0x0000000c041e72a4 */ /* 0x000fd8000f8e021e */
.L_x_20:
[----:B------:R-:W-:Y:S01]  /*17f0*/  UISETP.NE.AND UP0, UPT, UR18, 0x2, UPT ;  /* 0x000000021200788c */ /* 0x000fe2000bf05270 */
[----:B------:R-:W-:Y:S09]  /*1800*/  BRA.U !UP6, `(.L_x_21) ;  /* 0x000000010e0c7547 */ /* 0x000ff2000b800000 */
[----:B------:R-:W-:Y:S01]  /*1810*/  UCGABAR_WAIT ;  /* 0x0000000000007dc7 */ /* 0x000fe20008000000 */
[----:B------:R-:W-:Y:S01]  /*1820*/  CCTL.IVALL ;  /* 0x00000000ff00798f */ /* 0x000fe20002000000 */
[----:B------:R-:W-:Y:S05]  /*1830*/  BRA `(.L_x_22) ;  /* 0x0000000000047947 */ /* 0x000fea0003800000 */
.L_x_21:
[----:B------:R-:W-:Y:S06]  /*1840*/  BAR.SYNC.DEFER_BLOCKING 0x0 ;  /* 0x0000000000007b1d */ /* 0x000fec0000010000 */
.L_x_22:
[----:B------:R-:W-:Y:S05]  /*1850*/  BRA.U UP0, `(.L_x_23) ;  /* 0x0000001500a07547 */ /* 0x000fea000b800000 */
[----:B------:R-:W2:Y:S01]  /*1860*/  LDCU UR6, c[0x0][0x38c] ;  /* 0x00007180ff0677ac */ /* 0x000ea20008000800 */
[----:B------:R-:W-:Y:S01]  /*1870*/  PLOP3.LUT P1, PT, PT, PT, UP3, 0x80, 0x8 ;  /* 0x000000000008781c */ /* 0x000fe20003f2f038 */
[----:B------:R-:W-:Y:S01]  /*1880*/  IMAD.MOV.U32 R12, RZ, RZ, 0x1 ;  /* 0x00000001ff0c7424 */ /* 0x000fe200078e00ff */
[----:B------:R-:W-:Y:S01]  /*1890*/  ISETP.EQ.OR P2, PT, R0, RZ, P3 ;  /* 0x000000ff0000720c */ /* 0x000fe20001f42670 */
[----:B------:R-:W-:Y:S01]  /*18a0*/  UISETP.NE.AND UP1, UPT, UR18, URZ, UPT ;  /* 0x000000ff1200728c */ /* 0x000fe2000bf25270 */
[----:B------:R-:W-:Y:S01]  /*18b0*/  PLOP3.LUT P1, PT, P1, PT, PT, 0x8, 0x80 ;  /* 0x000000000080781c */ /* 0x000fe20000f2e170 */
[----:B------:R-:W-:Y:S01]  /*18c0*/  USEL UR25, URZ, 0x1, UP4 ;  /* 0x00000001ff197887 */ /* 0x000fe2000a000000 */
[----:B------:R-:W-:Y:S01]  /*18d0*/  CS2R R10, SRZ ;  /* 0x00000000000a7805 */ /* 0x000fe2000001ff00 */
[----:B------:R-:W-:Y:S01]  /*18e0*/  IMAD.MOV.U32 R9, RZ, RZ, RZ ;  /* 0x000000ffff097224 */ /* 0x000fe200078e00ff */
[----:B------:R-:W3:Y:S01]  /*18f0*/  LDCU UR39, c[0x0][0x370] ;  /* 0x00006e00ff2777ac */ /* 0x000ee20008000800 */
[----:B------:R-:W-:Y:S01]  /*1900*/  IMAD.MOV.U32 R8, RZ, RZ, 0x1 ;  /* 0x00000001ff087424 */ /* 0x000fe200078e00ff */
[----:B------:R-:W4:Y:S01]  /*1910*/  LDCU.64 UR28, c[0x0][0x348] ;  /* 0x00006900ff1c77ac */ /* 0x000f220008000a00 */
[----:B------:R-:W-:-:S02]  /*1920*/  USHF.R.U32.HI UR44, URZ, 0x6, UR24 ;  /* 0x00000006ff2c7899 */ /* 0x000fc40008011618 */
[----:B--2---:R-:W-:Y:S02]  /*1930*/  UIADD3 UR5, UPT, UPT, UR6, 0x3f, URZ ;  /* 0x0000003f06057890 */ /* 0x004fe4000fffe0ff */
[----:B------:R-:W-:Y:S02]  /*1940*/  UIADD3 UR46, UPT, UPT, UR6, 0x7e, URZ ;  /* 0x0000007e062e7890 */ /* 0x000fe4000fffe0ff */
[----:B------:R-:W-:Y:S01]  /*1950*/  USHF.R.S32.HI UR4, URZ, 0x1f, UR5 ;  /* 0x0000001fff047899 */ /* 0x000fe20008011405 */
[----:B------:R-:W2:Y:S03]  /*1960*/  LDCU UR38, c[0x0][0x374] ;  /* 0x00006e80ff2677ac */ /* 0x000ea60008000800 */
[----:B------:R-:W-:Y:S02]  /*1970*/  ULEA.HI UR4, UR4, UR5, URZ, 0x6 ;  /* 0x0000000504047291 */ /* 0x000fe4000f8f30ff */
[----:B------:R-:W-:-:S02]  /*1980*/  USEL UR25, UR25, 0x2, UP1 ;  /* 0x0000000219197887 */ /* 0x000fc40008800000 */
[----:B------:R-:W-:Y:S02]  /*1990*/  USHF.R.S32.HI UR41, URZ, 0x6, UR4 ;  /* 0x00000006ff297899 */ /* 0x000fe40008011404 */
[----:B------:R-:W-:Y:S02]  /*19a0*/  UIADD3 UR4, UPT, UPT, UR6, -0x1, URZ ;  /* 0xffffffff06047890 */ /* 0x000fe4000fffe0ff */
[----:B------:R-:W-:Y:S02]  /*19b0*/  UISETP.LT.U32.AND UP0, UPT, UR41, 0xa, UPT ;  /* 0x0000000a2900788c */ /* 0x000fe4000bf01070 */
[----:B------:R-:W-:Y:S02]  /*19c0*/  UISETP.GE.U32.AND UP2, UPT, UR4, -0x7f, UPT ;  /* 0xffffff810400788c */ /* 0x000fe4000bf46070 */
[----:B------:R-:W-:Y:S01]  /*19d0*/  USEL UR40, UR41, 0xa, UP0 ;  /* 0x0000000a29287887 */ /* 0x000fe20008000000 */
[----:B------:R-:W-:-:S03]  /*19e0*/  UMOV UR5, URZ ;  /* 0x000000ff00057c82 */ /* 0x000fc60008000000 */
[----:B------:R-:W-:Y:S02]  /*19f0*/  UIADD3 UR21, UPT, UPT, UR40, -0x1, URZ ;  /* 0xffffffff28157890 */ /* 0x000fe4000fffe0ff */
[----:B------:R-:W-:-:S03]  /*1a00*/  UIADD3 UR43, UPT, UPT, UR41, -UR40, URZ ;  /* 0x80000028292b7290 */ /* 0x000fc6000fffe0ff */
[----:B------:R-:W-:-:S04]  /*1a10*/  @UP2 UIADD3 UR21, UPT, UPT, UR40, URZ, URZ ;  /* 0x000000ff28152290 */ /* 0x000fc8000fffe0ff */
[----:B--234-:R-:W-:-:S12]  /*1a20*/  UIADD3 UR21, UPT, UPT, UR21, 0x1, URZ ;  /* 0x0000000115157890 */ /* 0x01cfd8000fffe0ff */
.L_x_43:
[----:B------:R-:W-:Y:S01]  /*1a30*/  UISETP.NE.AND UP0, UPT, UR45, URZ, UPT ;  /* 0x000000ff2d00728c */ /* 0x000fe2000bf05270 */
[----:B------:R-:W2:Y:S08]  /*1a40*/  S2UR UR45, SR_CgaCtaId ;  /* 0x00000000002d79c3 */ /* 0x000eb00000008800 */
[----:B------:R-:W-:Y:S05]  /*1a50*/  BRA.U UP0, `(.L_x_24) ;  /* 0x0000000100347547 */ /* 0x000fea000b800000 */
[----:B------:R-:W3:Y:S01]  /*1a60*/  S2R R0, SR_CgaCtaId ;  /* 0x0000000000007919 */ /* 0x000ee20000008800 */
[----:B------:R-:W-:-:S04]  /*1a70*/  MOV R2, 0x400 ;  /* 0x0000040000027802 */ /* 0x000fc80000000f00 */
[----:B---3--:R-:W-:Y:S02]  /*1a80*/  LEA R0, R0, R2, 0x18 ;  /* 0x0000000200007211 */ /* 0x008fe400078ec0ff */
[----:B------:R-:W-:-:S03]  /*1a90*/  SHF.L.U32 R2, R8, 0x1f, RZ ;  /* 0x0000001f08027819 */ /* 0x000fc600000006ff */
[----:B------:R-:W-:-:S04]  /*1aa0*/  IMAD R0, R9, 0x8, R0 ;  /* 0x0000000809007824 */ /* 0x000fc800078e0200 */
[----:B------:R-:W3:Y:S02]  /*1ab0*/  SYNCS.PHASECHK.TRANS64.TRYWAIT P0, [R0+URZ+0x160], R2 ;  /* 0x00016002000075a7 */ /* 0x000ee400080011ff */
[----:B---3--:R-:W-:Y:S05]  /*1ac0*/  @!P0 BRA `(.L_x_25) ;  /* 0x0000008000748947 */ /* 0x008fea0003800000 */
.L_x_139:
[----:B------:R-:W-:Y:S01]  /*1ad0*/  VIADD R9, R9, 0x1 ;  /* 0x0000000109097836 */ /* 0x000fe20000000000 */
[----:B------:R3:W-:Y:S04]  /*1ae0*/  SYNCS.ARRIVE.TRANS64.A1T0 RZ, [R0+URZ+0x150], RZ ;  /* 0x000150ff00ff79a7 */ /* 0x0007e800081000ff */
[----:B------:R-:W-:-:S04]  /*1af0*/  ISETP.NE.AND P0, PT, R9, 0x2, PT ;  /* 0x000000020900780c */ /* 0x000fc80003f05270 */
[----:B------:R-:W-:Y:S02]  /*1b00*/  SEL R9, R9, RZ, P0 ;  /* 0x000000ff09097207 */ /* 0x000fe40000000000 */
[----:B---3--:R-:W-:-:S04]  /*1b10*/  SEL R0, RZ, 0x1, P0 ;  /* 0x00000001ff007807 */ /* 0x008fc80000000000 */
[----:B------:R-:W-:-:S07]  /*1b20*/  LOP3.LUT R8, R8, R0, RZ, 0x3c, !PT ;  /* 0x0000000008087212 */ /* 0x000fce00078e3cff */
.L_x_24:
[----:B------:R-:W-:Y:S01]  /*1b30*/  UMOV UR6, 0x400 ;  /* 0x0000040000067882 */ /* 0x000fe20000000000 */
[----:B------:R-:W-:Y:S01]  /*1b40*/  SHF.L.U32 R0, R12, 0x1f, RZ ;  /* 0x0000001f0c007819 */ /* 0x000fe200000006ff */
[----:B--2---:R-:W-:Y:S02]  /*1b50*/  ULEA UR6, UR45, UR6, 0x18 ;  /* 0x000000062d067291 */ /* 0x004fe4000f8ec0ff */
[----:B------:R-:W-:Y:S02]  /*1b60*/  UISETP.GE.U32.AND UP0, UPT, UR46, 0x7f, UPT ;  /* 0x0000007f2e00788c */ /* 0x000fe4000bf06070 */
[----:B------:R-:W-:Y:S02]  /*1b70*/  ULEA UR4, UR5, UR6, 0x3 ;  /* 0x0000000605047291 */ /* 0x000fe4000f8e18ff */
[----:B------:R-:W-:Y:S02]  /*1b80*/  USHF.L.U32 UR35, UR30, 0x6, URZ ;  /* 0x000000061e237899 */ /* 0x000fe400080006ff */
[----:B------:R-:W-:Y:S01]  /*1b90*/  ULEA UR11, UR31, UR44, 0x8 ;  /* 0x0000002c1f0b7291 */ /* 0x000fe2000f8e40ff */
[----:B------:R-:W-:-:S04]  /*1ba0*/  UMOV UR13, URZ ;  /* 0x000000ff000d7c82 */ /* 0x000fc80008000000 */
[----:B------:R2:W3:Y:S01]  /*1bb0*/  SYNCS.PHASECHK.TRANS64.TRYWAIT P0, [UR4+0x50], R0 ;  /* 0x00005000ff0075a7 */ /* 0x0004e20008001104 */
[----:B------:R-:W-:Y:S06]  /*1bc0*/  BRA.U !UP0, `(.L_x_26) ;  /* 0x0000000108bc7547 */ /* 0x000fec000b800000 */
[----:B------:R-:W-:Y:S01]  /*1bd0*/  UMOV UR7, URZ ;  /* 0x000000ff00077c82 */ /* 0x000fe20008000000 */
[----:B------:R-:W-:-:S05]  /*1be0*/  UMOV UR4, UR5 ;  /* 0x0000000500047c82 */ /* 0x000fca0008000000 */
.L_x_32:
[----:B------:R-:W-:Y:S01]  /*1bf0*/  ULEA UR33, UR4, UR6, 0x3 ;  /* 0x0000000604217291 */ /* 0x000fe2000f8e18ff */
[----:B---3--:R-:W-:Y:S01]  /*1c00*/  @!P3 MOV R2, 0x5000 ;  /* 0x000050000002b802 */ /* 0x008fe20000000f00 */
[----:B-1-34-:R-:W-:Y:S10]  /*1c10*/  @P0 BRA `(.L_x_27) ;  /* 0x00000000000c0947 */ /* 0x01aff40003800000 */
[----:B------:R-:W-:-:S04]  /*1c20*/  SHF.L.U32 R3, R12, 0x1f, RZ ;  /* 0x0000001f0c037819 */ /* 0x000fc800000006ff */
[----:B------:R-:W3:Y:S02]  /*1c30*/  SYNCS.PHASECHK.TRANS64.TRYWAIT P0, [UR33+0x50], R3 ;  /* 0x00005003ff0075a7 */ /* 0x000ee40008001121 */
[----:B---3--:R-:W-:Y:S05]  /*1c40*/  @!P0 BRA `(.L_x_28) ;  /* 0x0000008000288947 */ /* 0x008fea0003800000 */
.L_x_27:
[----:B------:R3:W-:Y:S01]  /*1c50*/  @!P3 SYNCS.ARRIVE.TRANS64 RZ, [UR33], R2 ;  /* 0x00000002ffffb9a7 */ /* 0x0007e20008000021 */
[----:B------:R-:W-:-:S04]  /*1c60*/  ULOP3.LUT UR5, UR25, 0x2, URZ, 0xfc, !UPT ;  /* 0x0000000219057892 */ /* 0x000fc8000f8efcff */
[----:B------:R-:W-:-:S09]  /*1c70*/  UISETP.NE.AND UP0, UPT, UR5, 0x2, UPT ;  /* 0x000000020500788c */ /* 0x000fd2000bf05270 */
[----:B------:R-:W-:Y:S05]  /*1c80*/  BRA.U UP0, `(.L_x_29) ;  /* 0x0000000100047547 */ /* 0x000fea000b800000 */
[----:B-1----:R-:W-:Y:S05]  /*1c90*/  BPT.TRAP 0x1 ;  /* 0x000000040000795c */ /* 0x002fea0000300000 */
.L_x_29:
[----:B------:R-:W-:Y:S04]  /*1ca0*/  BSSY.RECONVERGENT B0, `(.L_x_30) ;  /* 0x0000003000007945 */ /* 0x000fe80003800200 */
[----:B------:R-:W-:Y:S05]  /*1cb0*/  @P2 BRA `(.L_x_31) ;  /* 0x0000000000042947 */ /* 0x000fea0003800000 */
[----:B-1----:R-:W-:Y:S05]  /*1cc0*/  BPT.TRAP 0x1 ;  /* 0x000000040000795c */ /* 0x002fea0000300000 */
.L_x_31:
[----:B-1----:R-:W-:Y:S05]  /*1cd0*/  BSYNC.RECONVERGENT B0 ;  /* 0x0000000000007941 */ /* 0x002fea0003800200 */
.L_x_30:
[----:B------:R-:W-:Y:S02]  /*1ce0*/  UIADD3 UR5, UPT, UPT, UR4, 0x1, URZ ;  /* 0x0000000104057890 */ /* 0x000fe4000fffe0ff */
[----:B------:R-:W-:Y:S02]  /*1cf0*/  USHF.L.U32 UR34, UR7, 0x6, URZ ;  /* 0x0000000607227899 */ /* 0x000fe400080006ff */
[----:B------:R-:W-:Y:S02]  /*1d00*/  UISETP.NE.AND UP0, UPT, UR5, 0xa, UPT ;  /* 0x0000000a0500788c */ /* 0x000fe4000bf05270 */
[----:B------:R-:W-:Y:S02]  /*1d10*/  UIADD3 UR7, UPT, UPT, UR7, 0x1, URZ ;  /* 0x0000000107077890 */ /* 0x000fe4000fffe0ff */
[----:B------:R-:W-:Y:S02]  /*1d20*/  USEL UR9, URZ, 0x1, UP0 ;  /* 0x00000001ff097887 */ /* 0x000fe40008000000 */
[----:B------:R-:W-:-:S02]  /*1d30*/  USEL UR5, UR5, URZ, UP0 ;  /* 0x000000ff05057287 */ /* 0x000fc40008000000 */
[----:B------:R-:W-:Y:S02]  /*1d40*/  UIADD3 UR14, UP0, UPT, UR28, 0x180, URZ ;  /* 0x000001801c0e7890 */ /* 0x000fe4000ff1e0ff */
[----:B------:R-:W-:Y:S01]  /*1d50*/  ULEA UR8, UR5, UR6, 0x3 ;  /* 0x0000000605087291 */ /* 0x000fe2000f8e18ff */
[----:B------:R-:W-:Y:S01]  /*1d60*/  LOP3.LUT R12, R12, UR9, RZ, 0x3c, !PT ;  /* 0x000000090c0c7c12 */ /* 0x000fe2000f8e3cff */
[----:B------:R-:W-:Y:S02]  /*1d70*/  ULEA UR32, UR4, UR6, 0xc ;  /* 0x0000000604207291 */ /* 0x000fe4000f8e60ff */
[----:B------:R-:W-:Y:S01]  /*1d80*/  UIADD3 UR16, UP1, UPT, UR28, 0x80, URZ ;  /* 0x000000801c107890 */ /* 0x000fe2000ff3e0ff */
[----:B--2---:R-:W-:Y:S01]  /*1d90*/  SHF.L.U32 R0, R12, 0x1f, RZ ;  /* 0x0000001f0c007819 */ /* 0x004fe200000006ff */
[----:B------:R-:W-:Y:S02]  /*1da0*/  UIADD3.X UR15, UPT, UPT, URZ, UR29, URZ, UP0, !UPT ;  /* 0x0000001dff0f7290 */ /* 0x000fe400087fe4ff */
[----:B------:R-:W-:Y:S01]  /*1db0*/  UISETP.NE.AND UP0, UPT, UR7, UR21, UPT ;  /* 0x000000150700728c */ /* 0x000fe2000bf05270 */
[----:B------:R4:W1:Y:S01]  /*1dc0*/  SYNCS.PHASECHK.TRANS64.TRYWAIT P0, [UR8+0x50], R0 ;  /* 0x00005000ff0075a7 */ /* 0x0008620008001108 */
[----:B------:R-:W-:-:S02]  /*1dd0*/  ULEA UR8, UR4, UR24, 0xe ;  /* 0x0000001804087291 */ /* 0x000fc4000f8e70ff */
[----:B------:R-:W-:Y:S02]  /*1de0*/  UIADD3.X UR17, UPT, UPT, URZ, UR29, URZ, UP1, !UPT ;  /* 0x0000001dff117290 */ /* 0x000fe40008ffe4ff */
[----:B------:R-:W-:Y:S02]  /*1df0*/  UIADD3 UR32, UPT, UPT, UR32, 0x6400, URZ ;  /* 0x0000640020207890 */ /* 0x000fe4000fffe0ff */
[----:B------:R-:W-:Y:S01]  /*1e00*/  UIADD3 UR8, UPT, UPT, UR6, 0x10400, UR8 ;  /* 0x0001040006087890 */ /* 0x000fe2000fffe008 */
[----:B------:R-:W-:Y:S01]  /*1e10*/  UMOV UR18, 0x0 ;  /* 0x0000000000127882 */ /* 0x000fe20000000000 */
[----:B------:R-:W-:Y:S01]  /*1e20*/  UMOV UR19, 0x10000000 ;  /* 0x1000000000137882 */ /* 0x000fe20000000000 */
[----:B------:R-:W-:Y:S01]  /*1e30*/  UMOV UR4, 0xff0000 ;  /* 0x00ff000000047882 */ /* 0x000fe20000000000 */
[----:B------:R-:W-:Y:S01]  /*1e40*/  UMOV UR12, UR36 ;  /* 0x00000024000c7c82 */ /* 0x000fe20008000000 */
[----:B------:R-:W-:Y:S01]  /*1e50*/  UMOV UR9, UR33 ;  /* 0x0000002100097c82 */ /* 0x000fe20008000000 */
[----:B------:R-:W-:Y:S01]  /*1e60*/  UMOV UR10, UR34 ;  /* 0x00000022000a7c82 */ /* 0x000fe20008000000 */
[----:B------:R-:W-:Y:S01]  /*1e70*/  UTMALDG.3D [UR32], [UR16], desc[UR18] ;  /* 0x00001220100075b4 */ /* 0x000fe20008011000 */
[----:B------:R-:W-:Y:S01]  /*1e80*/  UMOV UR13, UR21 ;  /* 0x00000015000d7c82 */ /* 0x000fe20008000000 */
[----:B------:R2:W-:Y:S02]  /*1e90*/  UTMALDG.3D.MULTICAST [UR8], [UR14], UR4, desc[UR18] ;  /* 0x000012080e0073b4 */ /* 0x0005e40008011804 */
[----:B--2---:R-:W-:Y:S01]  /*1ea0*/  UMOV UR4, UR5 ;  /* 0x0000000500047c82 */ /* 0x004fe20008000000 */
[----:B------:R-:W-:Y:S05]  /*1eb0*/  BRA.U UP0, `(.L_x_32) ;  /* 0xfffffffd004c7547 */ /* 0x000fea000b83ffff */
.L_x_26:
[----:B------:R-:W-:Y:S01]  /*1ec0*/  ULEA UR4, UR5, UR6, 0x3 ;  /* 0x0000000605047291 */ /* 0x000fe2000f8e18ff */
[----:B--2-4-:R-:W-:Y:S01]  /*1ed0*/  SHF.L.U32 R0, R12, 0x1f, RZ ;  /* 0x0000001f0c007819 */ /* 0x014fe200000006ff */
[----:B------:R-:W-:Y:S01]  /*1ee0*/  @!P1 SYNCS.ARRIVE.TRANS64.A1T0 RZ, [UR6+0xe8], RZ ;  /* 0x0000e8ffffff99a7 */ /* 0x000fe20008100006 */
[----:B------:R-:W-:-:S06]  /*1ef0*/  UISETP.GT.AND UP0, UPT, UR41, UR40, UPT ;  /* 0x000000282900728c */ /* 0x000fcc000bf04270 */
[----:B-1-3--:R1:W2:Y:S03]  /*1f00*/  SYNCS.PHASECHK.TRANS64.TRYWAIT P0, [UR4+0x50], R0 ;  /* 0x00005000ff0075a7 */ /* 0x00a2a60008001104 */
[----:B------:R-:W-:Y:S05]  /*1f10*/  BRA.U !UP0, `(.L_x_33) ;  /* 0x0000000108c07547 */ /* 0x000fea000b800000 */
[----:B------:R-:W-:Y:S01]  /*1f20*/  UIADD3 UR26, UPT, UPT, UR43, UR13, URZ ;  /* 0x0000000d2b1a7290 */ /* 0x000fe2000fffe0ff */
[----:B------:R-:W-:-:S11]  /*1f30*/  UMOV UR4, UR5 ;  /* 0x0000000500047c82 */ /* 0x000fd60008000000 */
.L_x_39:
[----:B------:R-:W-:Y:S01]  /*1f40*/  ULEA UR17, UR4, UR6, 0x3 ;  /* 0x0000000604117291 */ /* 0x000fe2000f8e18ff */
[----:B--2---:R-:W-:Y:S01]  /*1f50*/  @!P3 MOV R2, 0x5000 ;  /* 0x000050000002b802 */ /* 0x004fe20000000f00 */
[----:B--234-:R-:W-:Y:S10]  /*1f60*/  @P0 BRA `(.L_x_34) ;  /* 0x00000000000c0947 */ /* 0x01cff40003800000 */
[----:B------:R-:W-:-:S04]  /*1f70*/  SHF.L.U32 R3, R12, 0x1f, RZ ;  /* 0x0000001f0c037819 */ /* 0x000fc800000006ff */
[----:B------:R-:W2:Y:S02]  /*1f80*/  SYNCS.PHASECHK.TRANS64.TRYWAIT P0, [UR17+0x50], R3 ;  /* 0x00005003ff0075a7 */ /* 0x000ea40008001111 */
[----:B--2---:R-:W-:Y:S05]  /*1f90*/  @!P0 BRA `(.L_x_35) ;  /* 0x0000007c006c8947 */ /* 0x004fea0003800000 */
.L_x_34:
[----:B------:R2:W-:Y:S01]  /*1fa0*/  @!P3 SYNCS.ARRIVE.TRANS64 RZ, [UR17], R2 ;  /* 0x00000002ffffb9a7 */ /* 0x0005e20008000011 */
[----:B------:R-:W-:-:S04]  /*1fb0*/  ULOP3.LUT UR5, UR25, 0x2, URZ, 0xfc, !UPT ;  /* 0x0000000219057892 */ /* 0x000fc8000f8efcff */
[----:B------:R-:W-:-:S09]  /*1fc0*/  UISETP.NE.AND UP0, UPT, UR5, 0x2, UPT ;  /* 0x000000020500788c */ /* 0x000fd2000bf05270 */
[----:B------:R-:W-:Y:S05]  /*1fd0*/  BRA.U UP0, `(.L_x_36) ;  /* 0x0000000100047547 */ /* 0x000fea000b800000 */
[----:B------:R-:W-:Y:S05]  /*1fe0*/  BPT.TRAP 0x1 ;  /* 0x000000040000795c */ /* 0x000fea0000300000 */
.L_x_36:
[----:B------:R-:W-:Y:S04]  /*1ff0*/  BSSY.RECONVERGENT B0, `(.L_x_37) ;  /* 0x0000003000007945 */ /* 0x000fe80003800200 */
[----:B------:R-:W-:Y:S05]  /*2000*/  @P2 BRA `(.L_x_38) ;  /* 0x0000000000042947 */ /* 0x000fea0003800000 */
[----:B------:R-:W-:Y:S05]  /*2010*/  BPT.TRAP 0x1 ;  /* 0x000000040000795c */ /* 0x000fea0000300000 */
.L_x_38:
[----:B------:R-:W-:Y:S05]  /*2020*/  BSYNC.RECONVERGENT B0 ;  /* 0x0000000000007941 */ /* 0x000fea0003800200 */
.L_x_37:
[----:B------:R-:W-:Y:S02]  /*2030*/  UIADD3 UR5, UPT, UPT, UR4, 0x1, URZ ;  /* 0x0000000104057890 */ /* 0x000fe4000fffe0ff */
[----:B------:R-:W-:Y:S02]  /*2040*/  USHF.L.U32 UR18, UR13, 0x6, URZ ;  /* 0x000000060d127899 */ /* 0x000fe400080006ff */
[----:B------:R-:W-:Y:S02]  /*2050*/  UISETP.NE.AND UP0, UPT, UR5, 0xa, UPT ;  /* 0x0000000a0500788c */ /* 0x000fe4000bf05270 */
[----:B------:R-:W-:Y:S02]  /*2060*/  UIADD3 UR13, UPT, UPT, UR13, 0x1, URZ ;  /* 0x000000010d0d7890 */ /* 0x000fe4000fffe0ff */
[----:B------:R-:W-:Y:S02]  /*2070*/  USEL UR8, URZ, 0x1, UP0 ;  /* 0x00000001ff087887 */ /* 0x000fe40008000000 */
[----:B------:R-:W-:-:S02]  /*2080*/  USEL UR5, UR5, URZ, UP0 ;  /* 0x000000ff05057287 */ /* 0x000fc40008000000 */
[----:B------:R-:W-:Y:S02]  /*2090*/  UIADD3 UR14, UP0, UPT, UR28, 0x180, URZ ;  /* 0x000001801c0e7890 */ /* 0x000fe4000ff1e0ff */
[----:B------:R-:W-:Y:S01]  /*20a0*/  LOP3.LUT R12, R12, UR8, RZ, 0x3c, !PT ;  /* 0x000000080c0c7c12 */ /* 0x000fe2000f8e3cff */
[----:B------:R-:W-:Y:S02]  /*20b0*/  ULEA UR16, UR4, UR6, 0xc ;  /* 0x0000000604107291 */ /* 0x000fe4000f8e60ff */
[----:B------:R-:W-:Y:S01]  /*20c0*/  UIADD3 UR22, UP1, UPT, UR28, 0x80, URZ ;  /* 0x000000801c167890 */ /* 0x000fe2000ff3e0ff */
[----:B-1----:R-:W-:Y:S01]  /*20d0*/  SHF.L.U32 R0, R12, 0x1f, RZ ;  /* 0x0000001f0c007819 */ /* 0x002fe200000006ff */
[----:B------:R-:W-:Y:S02]  /*20e0*/  UIADD3.X UR15, UPT, UPT, URZ, UR29, URZ, UP0, !UPT ;  /* 0x0000001dff0f7290 */ /* 0x000fe400087fe4ff */
[----:B------:R-:W-:Y:S02]  /*20f0*/  ULEA UR8, UR4, UR24, 0xe ;  /* 0x0000001804087291 */ /* 0x000fe4000f8e70ff */
[----:B------:R-:W-:-:S02]  /*2100*/  UISETP.NE.AND UP0, UPT, UR13, UR26, UPT ;  /* 0x0000001a0d00728c */ /* 0x000fc4000bf05270 */
[----:B------:R-:W-:Y:S02]  /*2110*/  ULEA UR7, UR5, UR6, 0x3 ;  /* 0x0000000605077291 */ /* 0x000fe4000f8e18ff */
[----:B------:R-:W-:Y:S02]  /*2120*/  UIADD3 UR16, UPT, UPT, UR16, 0x6400, URZ ;  /* 0x0000640010107890 */ /* 0x000fe4000fffe0ff */
[----:B------:R-:W-:Y:S02]  /*2130*/  UIADD3.X UR23, UPT, UPT, URZ, UR29, URZ, UP1, !UPT ;  /* 0x0000001dff177290 */ /* 0x000fe40008ffe4ff */
[----:B------:R-:W-:Y:S01]  /*2140*/  UIADD3 UR8, UPT, UPT, UR6, 0x10400, UR8 ;  /* 0x0001040006087890 */ /* 0x000fe2000fffe008 */
[----:B------:R-:W-:Y:S01]  /*2150*/  UMOV UR30, 0x0 ;  /* 0x00000000001e7882 */ /* 0x000fe20000000000 */
[----:B------:R-:W-:Y:S01]  /*2160*/  UMOV UR31, 0x10000000 ;  /* 0x10000000001f7882 */ /* 0x000fe20000000000 */
[----:B------:R-:W-:Y:S01]  /*2170*/  UMOV UR19, UR35 ;  /* 0x0000002300137c82 */ /* 0x000fe20008000000 */
[----:B------:R-:W-:Y:S01]  /*2180*/  UMOV UR20, UR36 ;  /* 0x0000002400147c82 */ /* 0x000fe20008000000 */
[----:B------:R3:W4:Y:S01]  /*2190*/  SYNCS.PHASECHK.TRANS64.TRYWAIT P0, [UR7+0x50], R0 ;  /* 0x00005000ff0075a7 */ /* 0x0007220008001107 */
[----:B------:R-:W-:Y:S01]  /*21a0*/  UMOV UR4, 0xff0000 ;  /* 0x00ff000000047882 */ /* 0x000fe20000000000 */
[----:B------:R-:W-:Y:S01]  /*21b0*/  UMOV UR12, UR36 ;  /* 0x00000024000c7c82 */ /* 0x000fe20008000000 */
[----:B------:R-:W-:Y:S01]  /*21c0*/  UMOV UR9, UR17 ;  /* 0x0000001100097c82 */ /* 0x000fe20008000000 */
[----:B------:R-:W-:Y:S01]  /*21d0*/  UMOV UR10, UR18 ;  /* 0x00000012000a7c82 */ /* 0x000fe20008000000 */
[----:B------:R-:W-:Y:S01]  /*21e0*/  UTMALDG.3D [UR16], [UR22], desc[UR30] ;  /* 0x00001e10160075b4 */ /* 0x000fe20008011000 */
[----:B------:R1:W-:Y:S02]  /*21f0*/  UTMALDG.3D.MULTICAST [UR8], [UR14], UR4, desc[UR30] ;  /* 0x00001e080e0073b4 */ /* 0x0003e40008011804 */
[----:B-1----:R-:W-:Y:S01]  /*2200*/  UMOV UR4, UR5 ;  /* 0x0000000500047c82 */ /* 0x002fe20008000000 */
[----:B------:R-:W-:Y:S05]  /*2210*/  BRA.U UP0, `(.L_x_39) ;  /* 0xfffffffd00487547 */ /* 0x000fea000b83ffff */
.L_x_33:
[C---:B------:R-:W-:Y:S01]  /*2220*/  LEA R3, R11.reuse, UR6, 0x3 ;  /* 0x000000060b037c11 */ /* 0x040fe2000f8e18ff */
[----:B------:R-:W-:Y:S01]  /*2230*/  NOP ;  /* 0x0000000000007918 */ /* 0x000fe20000000000 */
[----:B-1-3--:R-:W-:Y:S02]  /*2240*/  SHF.L.U32 R0, R10, 0x1f, RZ ;  /* 0x0000001f0a007819 */ /* 0x00afe400000006ff */
[----:B------:R-:W-:Y:S02]  /*2250*/  LEA R4, R11, UR6, 0x4 ;  /* 0x000000060b047c11 */ /* 0x000fe4000f8e20ff */
[----:B--2-4-:R-:W1:Y:S02]  /*2260*/  SYNCS.PHASECHK.TRANS64.TRYWAIT P0, [R3+URZ+0xf0], R0 ;  /* 0x0000f000030075a7 */ /* 0x014e6400080011ff */
[----:B-1----:R-:W-:Y:S05]  /*2270*/  @!P0 BRA `(.L_x_40) ;  /* 0x0000007800cc8947 */ /* 0x002fea0003800000 */
.L_x_142:
[----:B------:R-:W2:Y:S01]  /*2280*/  LDS.128 R4, [R4+0x180] ;  /* 0x0001800004047984 */ /* 0x000ea20000000c00 */
[----:B------:R-:W-:Y:S01]  /*2290*/  UISETP.GE.AND UP0, UPT, UR42, 0x1, UPT ;  /* 0x000000012a00788c */ /* 0x000fe2000bf06270 */
[----:B------:R-:W-:Y:S01]  /*22a0*/  @!PT LDS RZ, [RZ] ;  /* 0x00000000fffff984 */ /* 0x000fe20000000800 */
[----:B------:R-:W-:Y:S01]  /*22b0*/  @!PT LDS RZ, [RZ] ;  /* 0x00000000fffff984 */ /* 0x000fe20000000800 */
[----:B------:R-:W-:Y:S01]  /*22c0*/  @!PT LDS RZ, [RZ] ;  /* 0x00000000fffff984 */ /* 0x000fe20000000800 */
[----:B------:R-:W-:Y:S01]  /*22d0*/  @!PT LDS RZ, [RZ] ;  /* 0x00000000fffff984 */ /* 0x000fe20000000800 */
[----:B------:R3:W-:Y:S06]  /*22e0*/  MEMBAR.ALL.CTA ;  /* 0x0000000000007992 */ /* 0x0007ec0000008000 */
[----:B---3--:R-:W3:Y:S01]  /*22f0*/  FENCE.VIEW.ASYNC.S ;  /* 0x00000000000073c6 */ /* 0x008ee20000000000 */
[----:B--2---:R-:W-:-:S13]  /*2300*/  LOP3.LUT P0, RZ, R6, 0x1, RZ, 0xc0, !PT ;  /* 0x0000000106ff7812 */ /* 0x004fda000780c0ff */
[----:B---3--:R-:W-:Y:S01]  /*2310*/  VOTEU.ANY UP1, P0 ;  /* 0x0000000000ff7886 */ /* 0x008fe20000020100 */
[----:B------:R-:W-:-:S13]  /*2320*/  PLOP3.LUT P0, PT, PT, PT, UP1, 0x80, 0x8 ;  /* 0x000000000008781c */ /* 0x000fda0003f0f018 */
[----:B-1----:R-:W-:Y:S02]  /*2330*/  @P0 LOP3.LUT R0, R5, 0xffff, RZ, 0xc0, !PT ;  /* 0x0000ffff05000812 */ /* 0x002fe400078ec0ff */
[----:B------:R-:W-:Y:S02]  /*2340*/  @P0 MOV R2, R4 ;  /* 0x0000000400020202 */ /* 0x000fe40000000f00 */
[----:B------:R-:W-:Y:S01]  /*2350*/  @P0 R2UR UR7, R0 ;  /* 0x00000000000702ca */ /* 0x000fe200000e0000 */
[----:B------:R-:W-:Y:S01]  /*2360*/  VIADD R0, R3, 0x100 ;  /* 0x0000010003007836 */ /* 0x000fe20000000000 */
[----:B------:R-:W-:Y:S02]  /*2370*/  @P0 SHF.R.U32.HI R4, RZ, 0x10, R5 ;  /* 0x00000010ff040819 */ /* 0x000fe40000011605 */
[----:B------:R-:W-:Y:S02]  /*2380*/  @P0 R2UR UR8, R2 ;  /* 0x00000000020802ca */ /* 0x000fe400000e0000 */
[----:B------:R-:W-:-:S02]  /*2390*/  PRMT R0, RZ, 0x654, R0 ;  /* 0x00000654ff007816 */ /* 0x000fc40000000000 */
[----:B------:R-:W-:Y:S02]  /*23a0*/  @P0 R2UR UR4, R4 ;  /* 0x00000000040402ca */ /* 0x000fe400000e0000 */
[----:B------:R1:W-:Y:S03]  /*23b0*/  SYNCS.ARRIVE.TRANS64.RED.A1T0 RZ, [R0+URZ], RZ ;  /* 0x000000ff00ff79a7 */ /* 0x0003e600081004ff */
[----:B------:R-:W-:-:S04]  /*23c0*/  @UP1 UMOV UR27, UR7 ;  /* 0x00000007001b1c82 */ /* 0x000fc80008000000 */
[----:B------:R-:W-:-:S04]  /*23d0*/  @UP1 UMOV UR37, UR8 ;  /* 0x0000000800251c82 */ /* 0x000fc80008000000 */
[----:B------:R-:W-:Y:S01]  /*23e0*/  @UP1 UMOV UR36, UR4 ;  /* 0x0000000400241c82 */ /* 0x000fe20008000000 */
[----:B------:R-:W-:Y:S05]  /*23f0*/  BRA.U !UP0, `(.L_x_41) ;  /* 0x0000000108d47547 */ /* 0x000fea000b800000 */
[----:B------:R-:W2:Y:S01]  /*2400*/  LDCU.128 UR12, c[0x0][0xb10] ;  /* 0x00016200ff0c77ac */ /* 0x000ea20008000c00 */
[----:B------:R-:W3:Y:S01]  /*2410*/  LDCU UR26, c[0x0][0xb20] ;  /* 0x00016400ff1a77ac */ /* 0x000ee20008000800 */
[----:B------:R-:W4:Y:S01]  /*2420*/  LDCU UR20, c[0x0][0xb0c] ;  /* 0x00016180ff1477ac */ /* 0x000f220008000800 */
[----:B------:R-:W1:Y:S01]  /*2430*/  LDCU.64 UR10, c[0x0][0xb28] ;  /* 0x00016500ff0a77ac */ /* 0x000e620008000a00 */
[----:B------:R-:W-:Y:S02]  /*2440*/  UISETP.NE.AND UP3, UPT, UR42, 0x1, UPT ;  /* 0x000000012a00788c */ /* 0x000fe4000bf65270 */
[----:B--2---:R-:W-:Y:S02]  /*2450*/  UIMAD.WIDE.U32 UR16, UR38, UR15, URZ ;  /* 0x0000000f261072a5 */ /* 0x004fe4000f8e00ff */
[----:B------:R-:W-:Y:S02]  /*2460*/  UIMAD.WIDE.U32 UR8, UR39, UR12, URZ ;  /* 0x0000000c270872a5 */ /* 0x000fe4000f8e00ff */
[----:B------:R-:W-:-:S02]  /*2470*/  UISETP.NE.AND UP0, UPT, UR14, 0x1, UPT ;  /* 0x000000010e00788c */ /* 0x000fc4000bf05270 */
[----:B------:R-:W-:Y:S01]  /*2480*/  UIMAD.WIDE.U32 UR22, UR27, UR15, URZ ;  /* 0x0000000f1b1672a5 */ /* 0x000fe2000f8e00ff */
[----:B------:R-:W-:Y:S02]  /*2490*/  UMOV UR16, UR17 ;  /* 0x0000001100107c82 */ /* 0x000fe40008000000 */
[----:B------:R-:W-:Y:S01]  /*24a0*/  UMOV UR8, UR9 ;  /* 0x0000000900087c82 */ /* 0x000fe20008000000 */
[----:B---3--:R-:W-:Y:S02]  /*24b0*/  USHF.R.U32.HI UR16, URZ, UR26, UR16 ;  /* 0x0000001aff107299 */ /* 0x008fe40008011610 */
[----:B----4-:R-:W-:Y:S02]  /*24c0*/  UISETP.NE.AND UP2, UPT, UR20, 0x1, UPT ;  /* 0x000000011400788c */ /* 0x010fe4000bf45270 */
[----:B------:R-:W-:Y:S02]  /*24d0*/  USHF.R.U32.HI UR8, URZ, UR13, UR8 ;  /* 0x0000000dff087299 */ /* 0x000fe40008011608 */
[----:B------:R-:W-:-:S02]  /*24e0*/  USEL UR7, UR38, UR16, !UP0 ;  /* 0x0000001026077287 */ /* 0x000fc4000c000000 */
[----:B------:R-:W-:Y:S02]  /*24f0*/  USEL UR8, UR39, UR8, !UP2 ;  /* 0x0000000827087287 */ /* 0x000fe4000d000000 */
[----:B-1----:R-:W-:Y:S01]  /*2500*/  UIMAD.WIDE.U32 UR16, UR7, UR10, URZ ;  /* 0x0000000a071072a5 */ /* 0x002fe2000f8e00ff */
[----:B------:R-:W-:Y:S01]  /*2510*/  UMOV UR4, UR23 ;  /* 0x0000001700047c82 */ /* 0x000fe20008000000 */
[----:B------:R-:W-:Y:S02]  /*2520*/  UIMAD.WIDE.U32 UR18, UR37, UR12, URZ ;  /* 0x0000000c251272a5 */ /* 0x000fe4000f8e00ff */
[----:B------:R-:W-:-:S03]  /*2530*/  UIMAD.WIDE.U32 UR22, UR8, UR10, URZ ;  /* 0x0000000a081672a5 */ /* 0x000fc6000f8e00ff */
[----:B------:R-:W-:Y:S01]  /*2540*/  UMOV UR16, UR17 ;  /* 0x0000001100107c82 */ /* 0x000fe20008000000 */
[----:B------:R-:W-:Y:S02]  /*2550*/  USHF.R.U32.HI UR4, URZ, UR26, UR4 ;  /* 0x0000001aff047299 */ /* 0x000fe40008011604 */
[----:B------:R-:W-:Y:S01]  /*2560*/  @UP3 USHF.R.U32.HI UR7, URZ, UR11, UR16 ;  /* 0x0000000bff073299 */ /* 0x000fe20008011610 */
[----:B------:R-:W-:Y:S01]  /*2570*/  UMOV UR18, UR19 ;  /* 0x0000001300127c82 */ /* 0x000fe20008000000 */
[----:B------:R-:W-:Y:S01]  /*2580*/  UMOV UR22, UR23 ;  /* 0x0000001700167c82 */ /* 0x000fe20008000000 */
[----:B------:R-:W-:Y:S02]  /*2590*/  USHF.R.U32.HI UR13, URZ, UR13, UR18 ;  /* 0x0000000dff0d7299 */ /* 0x000fe40008011612 */
[----:B------:R-:W-:Y:S02]  /*25a0*/  USEL UR4, UR27, UR4, !UP0 ;  /* 0x000000041b047287 */ /* 0x000fe4000c000000 */
[----:B------:R-:W-:-:S02]  /*25b0*/  @UP3 USHF.R.U32.HI UR8, URZ, UR11, UR22 ;  /* 0x0000000bff083299 */ /* 0x000fc40008011616 */
[----:B------:R-:W-:Y:S02]  /*25c0*/  UIMAD UR9, UR42, UR7, URZ ;  /* 0x000000072a0972a4 */ /* 0x000fe4000f8e02ff */
[----:B------:R-:W-:Y:S02]  /*25d0*/  USEL UR7, UR37, UR13, !UP2 ;  /* 0x0000000d25077287 */ /* 0x000fe4000d000000 */
[----:B------:R-:W-:Y:S02]  /*25e0*/  UIMAD UR12, UR42, UR8, URZ ;  /* 0x000000082a0c72a4 */ /* 0x000fe4000f8e02ff */
[----:B------:R-:W-:Y:S02]  /*25f0*/  UISETP.GE.AND UP0, UPT, UR4, UR9, UPT ;  /* 0x000000090400728c */ /* 0x000fe4000bf06270 */
[----:B------:R-:W-:Y:S02]  /*2600*/  UIMAD.WIDE.U32 UR16, UR4, UR10, URZ ;  /* 0x0000000a041072a5 */ /* 0x000fe4000f8e00ff */
[----:B------:R-:W-:-:S02]  /*2610*/  UISETP.GE.OR UP0, UPT, UR7, UR12, UP0 ;  /* 0x0000000c0700728c */ /* 0x000fc40008706670 */
[----:B------:R-:W-:Y:S02]  /*2620*/  UIMAD.WIDE.U32 UR12, UR7, UR10, URZ ;  /* 0x0000000a070c72a5 */ /* 0x000fe4000f8e00ff */
[----:B------:R-:W-:Y:S01]  /*2630*/  UIADD3 UR15, UPT, UPT, -UR4, URZ, URZ ;  /* 0x000000ff040f7290 */ /* 0x000fe2000fffe1ff */
[----:B------:R-:W-:Y:S01]  /*2640*/  UMOV UR10, UR17 ;  /* 0x00000011000a7c82 */ /* 0x000fe20008000000 */
[----:B------:R-:W-:Y:S02]  /*2650*/  UIADD3 UR12, UPT, UPT, -UR7, URZ, URZ ;  /* 0x000000ff070c7290 */ /* 0x000fe4000fffe1ff */
[----:B------:R-:W-:-:S03]  /*2660*/  USHF.R.U32.HI UR10, URZ, UR11, UR10 ;  /* 0x0000000bff0a7299 */ /* 0x000fc6000801160a */
[----:B------:R-:W-:Y:S01]  /*2670*/  @!UP0 UMOV UR9, UR13 ;  /* 0x0000000d00098c82 */ /* 0x000fe20008000000 */
[----:B------:R-:W-:Y:S02]  /*2680*/  UIMAD UR15, UR14, UR15, UR27 ;  /* 0x0000000f0e0f72a4 */ /* 0x000fe4000f8e021b */
[----:B------:R-:W-:Y:S02]  /*2690*/  USEL UR10, UR4, UR10, !UP3 ;  /* 0x0000000a040a7287 */ /* 0x000fe4000d800000 */
[----:B------:R-:W-:Y:S02]  /*26a0*/  @!UP0 USHF.R.U32.HI UR9, URZ, UR11, UR9 ;  /* 0x0000000bff098299 */ /* 0x000fe40008011609 */
[----:B------:R-:W-:Y:S02]  /*26b0*/  UIADD3 UR11, UPT, UPT, -UR10, URZ, URZ ;  /* 0x000000ff0a0b7290 */ /* 0x000fe4000fffe1ff */
[----:B------:R-:W-:Y:S02]  /*26c0*/  @!UP0 USEL UR9, UR7, UR9, !UP3 ;  /* 0x0000000907098287 */ /* 0x000fe4000d800000 */
[----:B------:R-:W-:-:S02]  /*26d0*/  UIMAD UR11, UR42, UR11, UR4 ;  /* 0x0000000b2a0b72a4 */ /* 0x000fc4000f8e0204 */
[----:B------:R-:W-:Y:S02]  /*26e0*/  @!UP0 UIADD3 UR10, UPT, UPT, UR10, -UR9, URZ ;  /* 0x800000090a0a8290 */ /* 0x000fe4000fffe0ff */
[----:B------:R-:W-:Y:S02]  /*26f0*/  @!UP0 UIMAD UR9, UR11, UR8, UR9 ;  /* 0x000000080b0982a4 */ /* 0x000fe4000f8e0209 */
[----:B------:R-:W-:Y:S02]  /*2700*/  @!UP0 UIMAD UR4, UR42, UR10, UR7 ;  /* 0x0000000a2a0482a4 */ /* 0x000fe4000f8e0207 */
[----:B------:R-:W-:Y:S02]  /*2710*/  UIMAD UR8, UR20, UR12, UR37 ;  /* 0x0000000c140872a4 */ /* 0x000fe4000f8e0225 */
[----:B------:R-:W-:Y:S01]  /*2720*/  UIMAD UR27, UR4, UR14, UR15 ;  /* 0x0000000e041b72a4 */ /* 0x000fe2000f8e020f */
[----:B------:R-:W-:Y:S02]  /*2730*/  @!UP0 UMOV UR7, UR9 ;  /* 0x0000000900078c82 */ /* 0x000fe40008000000 */
[----:B------:R-:W-:-:S12]  /*2740*/  UIMAD UR37, UR7, UR20, UR8 ;  /* 0x00000014072572a4 */ /* 0x000fd8000f8e0208 */
.L_x_41:
[----:B------:R-:W2:Y:S02]  /*2750*/  LDCU UR4, c[0x0][0xb30] ;  /* 0x00016600ff0477ac */ /* 0x000ea40008000800 */
[----:B--2---:R-:W-:-:S09]  /*2760*/  UISETP.NE.AND UP0, UPT, UR4, 0x1, UPT ;  /* 0x000000010400788c */ /* 0x004fd2000bf05270 */
[----:B------:R-:W-:Y:S05]  /*2770*/  BRA.U UP0, `(.L_x_42) ;  /* 0x0000000100447547 */ /* 0x000fea000b800000 */
[----:B------:R-:W2:Y:S01]  /*2780*/  LDCU.128 UR12, c[0x0][0xb10] ;  /* 0x00016200ff0c77ac */ /* 0x000ea20008000c00 */
[----:B------:R-:W3:Y:S01]  /*2790*/  LDCU UR16, c[0x0][0xb0c] ;  /* 0x00016180ff1077ac */ /* 0x000ee20008000800 */
[----:B------:R-:W4:Y:S01]  /*27a0*/  LDCU UR17, c[0x0][0xb20] ;  /* 0x00016400ff1177ac */ /* 0x000f220008000800 */
[----:B--2---:R-:W-:Y:S02]  /*27b0*/  UIMAD.WIDE.U32 UR10, UR37, UR12, URZ ;  /* 0x0000000c250a72a5 */ /* 0x004fe4000f8e00ff */
[----:B------:R-:W-:Y:S02]  /*27c0*/  UIMAD.WIDE.U32 UR8, UR27, UR15, URZ ;  /* 0x0000000f1b0872a5 */ /* 0x000fe4000f8e00ff */
[----:B---3--:R-:W-:Y:S02]  /*27d0*/  UISETP.NE.AND UP2, UPT, UR16, 0x1, UPT ;  /* 0x000000011000788c */ /* 0x008fe4000bf45270 */
[----:B------:R-:W-:Y:S01]  /*27e0*/  UISETP.NE.AND UP0, UPT, UR14, 0x1, UPT ;  /* 0x000000010e00788c */ /* 0x000fe2000bf05270 */
[----:B------:R-:W-:-:S02]  /*27f0*/  UMOV UR7, UR11 ;  /* 0x0000000b00077c82 */ /* 0x000fc40008000000 */
[----:B------:R-:W-:Y:S01]  /*2800*/  UMOV UR4, UR9 ;  /* 0x0000000900047c82 */ /* 0x000fe20008000000 */
[----:B------:R-:W-:Y:S02]  /*2810*/  USHF.R.U32.HI UR7, URZ, UR13, UR7 ;  /* 0x0000000dff077299 */ /* 0x000fe40008011607 */
[----:B----4-:R-:W-:Y:S02]  /*2820*/  USHF.R.U32.HI UR4, URZ, UR17, UR4 ;  /* 0x00000011ff047299 */ /* 0x010fe40008011604 */
[----:B------:R-:W-:Y:S02]  /*2830*/  USEL UR7, UR37, UR7, !UP2 ;  /* 0x0000000725077287 */ /* 0x000fe4000d000000 */
[----:B------:R-:W-:-:S04]  /*2840*/  USEL UR4, UR27, UR4, !UP0 ;  /* 0x000000041b047287 */ /* 0x000fc8000c000000 */
[----:B------:R-:W-:Y:S02]  /*2850*/  UIADD3 UR8, UPT, UPT, UR7, -UR4, URZ ;  /* 0x8000000407087290 */ /* 0x000fe4000fffe0ff */
[----:B------:R-:W-:Y:S02]  /*2860*/  UIADD3 UR4, UPT, UPT, -UR7, UR4, URZ ;  /* 0x0000000407047290 */ /* 0x000fe4000fffe1ff */
[----:B------:R-:W-:Y:S02]  /*2870*/  UIMAD UR27, UR8, UR14, UR27 ;  /* 0x0000000e081b72a4 */ /* 0x000fe4000f8e021b */
[----:B------:R-:W-:-:S12]  /*2880*/  UIMAD UR37, UR4, UR16, UR37 ;  /* 0x00000010042572a4 */ /* 0x000fd8000f8e0225 */
.L_x_42:
[----:B------:R-:W-:Y:S01]  /*2890*/  VIADD R11, R11, 0x1 ;  /* 0x000000010b0b7836 */ /* 0x000fe20000000000 */
[----:B------:R-:W-:Y:S02]  /*28a0*/  R2UR UR7, R77 ;  /* 0x000000004d0772ca */ /* 0x000fe400000e0000 */
[----:B------:R-:W-:Y:S02]  /*28b0*/  R2UR UR4, R76 ;  /* 0x000000004c0472ca */ /* 0x000fe400000e0000 */
[C---:B------:R-:W-:Y:S02]  /*28c0*/  ISETP.NE.AND P0, PT, R11.reuse, 0x2, PT ;  /* 0x000000020b00780c */ /* 0x040fe40003f05270 */
[----:B------:R-:W-:Y:S02]  /*28d0*/  PLOP3.LUT P1, PT, PT, PT, PT, 0x80, 0x8 ;  /* 0x000000000008781c */ /* 0x000fe40003f2f070 */
[----:B-1----:R-:W-:Y:S02]  /*28e0*/  SEL R0, RZ, 0x1, P0 ;  /* 0x00000001ff007807 */ /* 0x002fe40000000000 */
[----:B------:R-:W-:-:S02]  /*28f0*/  SEL R11, R11, RZ, P0 ;  /* 0x000000ff0b0b7207 */ /* 0x000fc40000000000 */
[----:B------:R-:W-:Y:S01]  /*2900*/  LOP3.LUT R10, R10, R0, RZ, 0x3c, !PT ;  /* 0x000000000a0a7212 */ /* 0x000fe200078e3cff */
[----:B------:R-:W-:Y:S02]  /*2910*/  UIADD3 UR30, UPT, UPT, UR37, UR7, URZ ;  /* 0x00000007251e7290 */ /* 0x000fe4000fffe0ff */
[----:B------:R-:W-:Y:S01]  /*2920*/  UIADD3 UR31, UPT, UPT, UR27, UR4, URZ ;  /* 0x000000041b1f7290 */ /* 0x000fe2000fffe0ff */
[----:B------:R-:W-:Y:S11]  /*2930*/  BRA.U UP1, `(.L_x_43) ;  /* 0xfffffff1013c7547 */ /* 0x000ff6000b83ffff */
[----:B------:R-:W-:Y:S01]  /*2940*/  UIADD3 UR7, UPT, UPT, UR6, 0x50, URZ ;  /* 0x0000005006077890 */ /* 0x000fe2000fffe0ff */
[----:B------:R-:W-:-:S03]  /*2950*/  SHF.L.U32 R2, R12, 0x1f, RZ ;  /* 0x0000001f0c027819 */ /* 0x000fc600000006ff */
[----:B------:R-:W-:-:S09]  /*2960*/  ULEA UR4, UR5, UR7, 0x3 ;  /* 0x0000000705047291 */ /* 0x000fd2000f8e18ff */
[----:B------:R-:W1:Y:S02]  /*2970*/  SYNCS.PHASECHK.TRANS64.TRYWAIT P0, [UR4], R2 ;  /* 0x00000002ff0075a7 */ /* 0x000e640008001104 */
[----:B-1----:R-:W-:Y:S05]  /*2980*/  @!P0 BRA `(.L_x_44) ;  /* 0x00000074001c8947 */ /* 0x002fea0003800000 */
.L_x_144:
[----:B------:R-:W-:-:S04]  /*2990*/  UIADD3 UR4, UPT, UPT, UR5, 0x1, URZ ;  /* 0x0000000105047890 */ /* 0x000fc8000fffe0ff */
[----:B------:R-:W-:-:S04]  /*29a0*/  UISETP.NE.AND UP0, UPT, UR4, 0xa, UPT ;  /* 0x0000000a0400788c */ /* 0x000fc8000bf05270 */
[----:B------:R-:W-:Y:S02]  /*29b0*/  USEL UR6, URZ, 0x1, UP0 ;  /* 0x00000001ff067887 */ /* 0x000fe40008000000 */
[----:B------:R-:W-:-:S04]  /*29c0*/  USEL UR4, UR4, URZ, UP0 ;  /* 0x000000ff04047287 */ /* 0x000fc80008000000 */
[----:B------:R-:W-:Y:S01]  /*29d0*/  ULEA UR5, UR4, UR7, 0x3 ;  /* 0x0000000704057291 */ /* 0x000fe2000f8e18ff */
[----:B-1----:R-:W-:-:S04]  /*29e0*/  LOP3.LUT R2, R12, UR6, RZ, 0x3c, !PT ;  /* 0x000000060c027c12 */ /* 0x002fc8000f8e3cff */
[----:B------:R-:W-:-:S04]  /*29f0*/  SHF.L.U32 R3, R2, 0x1f, RZ ;  /* 0x0000001f02037819 */ /* 0x000fc800000006ff */
[----:B------:R-:W1:Y:S02]  /*2a00*/  SYNCS.PHASECHK.TRANS64.TRYWAIT P0, [UR5], R3 ;  /* 0x00000003ff0075a7 */ /* 0x000e640008001105 */
[----:B-1----:R-:W-:Y:S05]  /*2a10*/  @!P0 BRA `(.L_x_45) ;  /* 0x0000007400108947 */ /* 0x002fea0003800000 */
.L_x_146:
[----:B------:R-:W-:-:S04]  /*2a20*/  UIADD3 UR4, UPT, UPT, UR4, 0x1, URZ ;  /* 0x0000000104047890 */ /* 0x000fc8000fffe0ff */
[----:B------:R-:W-:-:S04]  /*2a30*/  UISETP.NE.AND UP0, UPT, UR4, 0xa, UPT ;  /* 0x0000000a0400788c */ /* 0x000fc8000bf05270 */
[----:B------:R-:W-:Y:S02]  /*2a40*/  USEL UR6, URZ, 0x1, UP0 ;  /* 0x00000001ff067887 */ /* 0x000fe40008000000 */
[----:B------:R-:W-:-:S04]  /*2a50*/  USEL UR4, UR4, URZ, UP0 ;  /* 0x000000ff04047287 */ /* 0x000fc80008000000 */
[----:B------:R-:W-:Y:S01]  /*2a60*/  ULEA UR5, UR4, UR7, 0x3 ;  /* 0x0000000704057291 */ /* 0x000fe2000f8e18ff */
[----:B------:R-:W-:-:S04]  /*2a70*/  LOP3.LUT R2, R2, UR6, RZ, 0x3c, !PT ;  /* 0x0000000602027c12 */ /* 0x000fc8000f8e3cff */
[----:B-1----:R-:W-:-:S04]  /*2a80*/  SHF.L.U32 R3, R2, 0x1f, RZ ;  /* 0x0000001f02037819 */ /* 0x002fc800000006ff */
[----:B------:R-:W1:Y:S02]  /*2a90*/  SYNCS.PHASECHK.TRANS64.TRYWAIT P0, [UR5], R3 ;  /* 0x00000003ff0075a7 */ /* 0x000e640008001105 */
[----:B-1----:R-:W-:Y:S05]  /*2aa0*/  @!P0 BRA `(.L_x_46) ;  /* 0x0000007400048947 */ /* 0x002fea0003800000 */
.L_x_148:
        /* <DEDUP_REMOVED lines=9> */
.L_x_150:
        /* <DEDUP_REMOVED lines=9> */
.L_x_152:
        /* <DEDUP_REMOVED lines=9> */
.L_x_154:
        /* <DEDUP_REMOVED lines=9> */
.L_x_156:
        /* <DEDUP_REMOVED lines=9> */
.L_x_158:
        /* <DEDUP_REMOVED lines=9> */
.L_x_160:
[----:B------:R-:W-:-:S04]  /*2e10*/  UIADD3 UR4, UPT, UPT, UR4, 0x1, URZ ;  /* 0x0000000104047890 */ /* 0x000fc8000fffe0ff */
[----:B------:R-:W-:-:S04]  /*2e20*/  UISETP.NE.AND UP0, UPT, UR4, 0xa, UPT ;  /* 0x0000000a0400788c */ /* 0x000fc8000bf05270 */
[----:B------:R-:W-:Y:S02]  /*2e30*/  USEL UR5, URZ, 0x1, UP0 ;  /* 0x00000001ff057887 */ /* 0x000fe40008000000 */
[----:B------:R-:W-:-:S04]  /*2e40*/  USEL UR4, UR4, URZ, UP0 ;  /* 0x000000ff04047287 */ /* 0x000fc80008000000 */
[----:B------:R-:W-:Y:S01]  /*2e50*/  ULEA UR4, UR4, UR7, 0x3 ;  /* 0x0000000704047291 */ /* 0x000fe2000f8e18ff */
[----:B------:R-:W-:-:S04]  /*2e60*/  LOP3.LUT R2, R2, UR5, RZ, 0x3c, !PT ;  /* 0x0000000502027c12 */ /* 0x000fc8000f8e3cff */
[----:B------:R-:W-:Y:S01]  /*2e70*/  SHF.L.U32 R2, R2, 0x1f, RZ ;  /* 0x0000001f02027819 */ /* 0x000fe200000006ff */
[----:B-1----:R-:W-:-:S07]  /*2e80*/  IMAD.U32 R0, RZ, RZ, UR4 ;  /* 0x00000004ff007e24 */ /* 0x002fce000f8e00ff */
.L_x_53:
[----:B-1----:R1:W2:Y:S02]  /*2e90*/  SYNCS.PHASECHK.TRANS64.TRYWAIT P0, [R0+URZ], R2 ;  /* 0x00000002000075a7 */ /* 0x0022a400080011ff */
[----:B--2---:R-:W-:Y:S05]  /*2ea0*/  @!P0 NANOSLEEP.SYNCS 0x989680 ;  /* 0x009896800000895d */ /* 0x004fea0003900000 */
[----:B------:R-:W2:Y:S02]  /*2eb0*/  @!P0 SYNCS.PHASECHK.TRANS64 P0, [R0+URZ], R2 ;  /* 0x00000002000085a7 */ /* 0x000ea400080010ff */
[----:B--2---:R-:W-:Y:S05]  /*2ec0*/  @P0 EXIT ;  /* 0x000000000000094d */ /* 0x004fea0003800000 */
[----:B------:R-:W-:Y:S05]  /*2ed0*/  BRA `(.L_x_53) ;  /* 0xfffffffc00ec7947 */ /* 0x000fea000383ffff */
.L_x_23:
[----:B------:R-:W-:-:S04]  /*2ee0*/  UISETP.NE.AND UP0, UPT, UR45, URZ, UPT ;  /* 0x000000ff2d00728c */ /* 0x000fc8000bf05270 */
[----:B------:R-:W-:-:S09]  /*2ef0*/  UISETP.NE.OR UP0, UPT, UR18, 0x1, UP0 ;  /* 0x000000011200788c */ /* 0x000fd20008705670 */
[----:B------:R-:W-:Y:S05]  /*2f00*/  BRA.U UP0, `(.L_x_54) ;  /* 0x0000000500487547 */ /* 0x000fea000b800000 */
[----:B------:R-:W-:Y:S01]  /*2f10*/  ISETP.GE.U32.AND P2, PT, R0, 0x8, PT ;  /* 0x000000080000780c */ /* 0x000fe20003f46070 */
[----:B------:R-:W-:Y:S01]  /*2f20*/  IMAD.MOV.U32 R12, RZ, RZ, 0x1 ;  /* 0x00000001ff0c7424 */ /* 0x000fe200078e00ff */
[----:B------:R-:W-:Y:S02]  /*2f30*/  CS2R R10, SRZ ;  /* 0x00000000000a7805 */ /* 0x000fe4000001ff00 */
[----:B------:R-:W-:Y:S01]  /*2f40*/  CS2R R8, SRZ ;  /* 0x0000000000087805 */ /* 0x000fe2000001ff00 */
[----:B------:R-:W-:Y:S01]  /*2f50*/  UMOV UR6, 0x400 ;  /* 0x0000040000067882 */ /* 0x000fe20000000000 */
[----:B------:R-:W-:Y:S01]  /*2f60*/  UMOV UR5, URZ ;  /* 0x000000ff00057c82 */ /* 0x000fe20008000000 */
[----:B------:R-:W-:-:S12]  /*2f70*/  ULEA UR6, UR45, UR6, 0x18 ;  /* 0x000000062d067291 */ /* 0x000fd8000f8ec0ff */
.L_x_58:
[----:B------:R-:W-:Y:S02]  /*2f80*/  LEA R2, R8, UR6, 0x3 ;  /* 0x0000000608027c11 */ /* 0x000fe4000f8e18ff */
[----:B------:R-:W-:-:S03]  /*2f90*/  SHF.L.U32 R4, R9, 0x1f, RZ ;  /* 0x0000001f09047819 */ /* 0x000fc600000006ff */
[----:B------:R-:W-:Y:S01]  /*2fa0*/  VIADD R5, R2, 0x160 ;  /* 0x0000016002057836 */ /* 0x000fe20000000000 */
[----:B------:R-:W2:Y:S02]  /*2fb0*/  SYNCS.PHASECHK.TRANS64.TRYWAIT P0, [R2+URZ+0x150], R4 ;  /* 0x00015004020075a7 */ /* 0x000ea400080011ff */
[----:B--2---:R-:W-:Y:S05]  /*2fc0*/  @!P0 BRA `(.L_x_55) ;  /* 0x0000007000648947 */ /* 0x004fea0003800000 */
.L_x_161:
[----:B------:R-:W-:Y:S01]  /*2fd0*/  ULEA UR4, UR5, UR6, 0x3 ;  /* 0x0000000605047291 */ /* 0x000fe2000f8e18ff */
[----:B--2---:R-:W-:Y:S01]  /*2fe0*/  PRMT R2, RZ, 0x654, R5 ;  /* 0x00000654ff027816 */ /* 0x004fe20000000005 */
[----:B------:R-:W-:Y:S01]  /*2ff0*/  @!P2 IMAD.MOV.U32 R4, RZ, RZ, 0x10 ;  /* 0x00000010ff04a424 */ /* 0x000fe200078e00ff */
[----:B------:R-:W-:Y:S01]  /*3000*/  SHF.L.U32 R5, R12, 0x1f, RZ ;  /* 0x0000001f0c057819 */ /* 0x000fe200000006ff */
[----:B------:R-:W-:Y:S01]  /*3010*/  UIADD3 UR7, UPT, UPT, UR4, 0xf0, URZ ;  /* 0x000000f004077890 */ /* 0x000fe2000fffe0ff */
[----:B------:R2:W-:Y:S05]  /*3020*/  SYNCS.ARRIVE.TRANS64.RED.A1T0 RZ, [R2+URZ], RZ ;  /* 0x000000ff02ff79a7 */ /* 0x0005ea00081004ff */
[----:B------:R-:W-:Y:S01]  /*3030*/  IMAD.U32 R6, RZ, RZ, UR7 ;  /* 0x00000007ff067e24 */ /* 0x000fe2000f8e00ff */
[----:B------:R-:W3:Y:S04]  /*3040*/  SYNCS.PHASECHK.TRANS64.TRYWAIT P0, [UR4+0x100], R5 ;  /* 0x00010005ff0075a7 */ /* 0x000ee80008001104 */
[----:B------:R-:W-:Y:S01]  /*3050*/  PRMT R6, R0, 0x654, R6 ;  /* 0x0000065400067816 */ /* 0x000fe20000000006 */
[----:B--23--:R-:W-:Y:S06]  /*3060*/  @!P0 BRA `(.L_x_56) ;  /* 0x0000007000508947 */ /* 0x00cfec0003800000 */
.L_x_163:
[----:B------:R-:W-:Y:S01]  /*3070*/  ULEA UR8, UR5, UR6, 0x4 ;  /* 0x0000000605087291 */ /* 0x000fe2000f8e20ff */
[----:B------:R-:W-:Y:S01]  /*3080*/  SEL R3, R6, R3, !P2 ;  /* 0x0000000306037207 */ /* 0x000fe20005000000 */
[----:B------:R-:W-:Y:S01]  /*3090*/  UIADD3 UR9, UPT, UPT, UR4, 0xf0, URZ ;  /* 0x000000f004097890 */ /* 0x000fe2000fffe0ff */
[----:B--2---:R-:W-:Y:S01]  /*30a0*/  LEA R2, R11, UR6, 0x3 ;  /* 0x000000060b027c11 */ /* 0x004fe2000f8e18ff */
[----:B------:R-:W-:Y:S01]  /*30b0*/  UIADD3 UR8, UPT, UPT, UR8, 0x180, URZ ;  /* 0x0000018008087890 */ /* 0x000fe2000fffe0ff */
[----:B------:R2:W-:Y:S01]  /*30c0*/  @!P2 SYNCS.ARRIVE.TRANS64.RED RZ, [R3+URZ], R4 ;  /* 0x0000000403ffa9a7 */ /* 0x0005e200080004ff */
[----:B------:R-:W-:Y:S01]  /*30d0*/  UIADD3 UR4, UPT, UPT, UR5, 0x1, URZ ;  /* 0x0000000105047890 */ /* 0x000fe2000fffe0ff */
[----:B------:R-:W-:-:S03]  /*30e0*/  VIADD R8, R8, 0x1 ;  /* 0x0000000108087836 */ /* 0x000fc60000000000 */
[----:B------:R-:W-:Y:S02]  /*30f0*/  UISETP.NE.AND UP0, UPT, UR4, 0x2, UPT ;  /* 0x000000020400788c */ /* 0x000fe4000bf05270 */
[----:B------:R-:W-:Y:S01]  /*3100*/  ISETP.NE.AND P0, PT, R8, 0x2, PT ;  /* 0x000000020800780c */ /* 0x000fe20003f05270 */
[----:B------:R-:W-:Y:S06]  /*3110*/  UGETNEXTWORKID.BROADCAST [UR8], [UR9] ;  /* 0x00000000080073ca */ /* 0x000fec0008000100 */
[----:B------:R-:W-:Y:S02]  /*3120*/  USEL UR7, URZ, 0x1, UP0 ;  /* 0x00000001ff077887 */ /* 0x000fe40008000000 */
[----:B------:R-:W-:-:S04]  /*3130*/  USEL UR5, UR4, URZ, UP0 ;  /* 0x000000ff04057287 */ /* 0x000fc80008000000 */
[----:B------:R-:W-:Y:S02]  /*3140*/  LOP3.LUT R12, R12, UR7, RZ, 0x3c, !PT ;  /* 0x000000070c0c7c12 */ /* 0x000fe4000f8e3cff */
[----:B--2---:R-:W-:-:S04]  /*3150*/  SHF.L.U32 R4, R10, 0x1f, RZ ;  /* 0x0000001f0a047819 */ /* 0x004fc800000006ff */
[----:B------:R-:W2:Y:S02]  /*3160*/  SYNCS.PHASECHK.TRANS64.TRYWAIT P1, [R2+URZ+0xf0], R4 ;  /* 0x0000f004020075a7 */ /* 0x000ea400080211ff */
[----:B--2---:R-:W-:Y:S05]  /*3170*/  @!P1 BRA `(.L_x_57) ;  /* 0x0000007000249947 */ /* 0x004fea0003800000 */
.L_x_164:
[C---:B--2---:R-:W-:Y:S01]  /*3180*/  LEA R4, R11.reuse, UR6, 0x4 ;  /* 0x000000060b047c11 */ /* 0x044fe2000f8e20ff */
[----:B------:R-:W-:Y:S01]  /*3190*/  VIADD R2, R2, 0x100 ;  /* 0x0000010002027836 */ /* 0x000fe20000000000 */
[----:B------:R-:W-:Y:S01]  /*31a0*/  SEL R8, R8, RZ, P0 ;  /* 0x000000ff08087207 */ /* 0x000fe20000000000 */
[----:B------:R-:W-:-:S03]  /*31b0*/  VIADD R11, R11, 0x1 ;  /* 0x000000010b0b7836 */ /* 0x000fc60000000000 */
[----:B------:R-:W2:Y:S01]  /*31c0*/  LDS.128 R4, [R4+0x180] ;  /* 0x0001800004047984 */ /* 0x000ea20000000c00 */
[----:B------:R-:W-:Y:S02]  /*31d0*/  PRMT R2, RZ, 0x654, R2 ;  /* 0x00000654ff027816 */ /* 0x000fe40000000002 */
[C---:B------:R-:W-:Y:S01]  /*31e0*/  ISETP.NE.AND P1, PT, R11.reuse, 0x2, PT ;  /* 0x000000020b00780c */ /* 0x040fe20003f25270 */
[----:B------:R-:W-:Y:S01]  /*31f0*/  @!PT LDS RZ, [RZ] ;  /* 0x00000000fffff984 */ /* 0x000fe20000000800 */
[----:B------:R-:W-:Y:S01]  /*3200*/  @!PT LDS RZ, [RZ] ;  /* 0x00000000fffff984 */ /* 0x000fe20000000800 */
[----:B------:R-:W-:Y:S01]  /*3210*/  @!PT LDS RZ, [RZ] ;  /* 0x00000000fffff984 */ /* 0x000fe20000000800 */
[----:B------:R-:W-:Y:S01]  /*3220*/  @!PT LDS RZ, [RZ] ;  /* 0x00000000fffff984 */ /* 0x000fe20000000800 */
[----:B------:R3:W-:Y:S06]  /*3230*/  MEMBAR.ALL.CTA ;  /* 0x0000000000007992 */ /* 0x0007ec0000008000 */
[----:B---3--:R-:W3:Y:S01]  /*3240*/  FENCE.VIEW.ASYNC.S ;  /* 0x00000000000073c6 */ /* 0x008ee20000000000 */
[----:B------:R-:W-:Y:S01]  /*3250*/  SEL R11, R11, RZ, P1 ;  /* 0x000000ff0b0b7207 */ /* 0x000fe20000800000 */
[----:B---3--:R3:W-:Y:S01]  /*3260*/  SYNCS.ARRIVE.TRANS64.RED.A1T0 RZ, [R2+URZ], RZ ;  /* 0x000000ff02ff79a7 */ /* 0x0087e200081004ff */
[----:B--2---:R-:W-:-:S02]  /*3270*/  LOP3.LUT P3, RZ, R6, 0x1, RZ, 0xc0, !PT ;  /* 0x0000000106ff7812 */ /* 0x004fc4000786c0ff */
[----:B------:R-:W-:-:S04]  /*3280*/  SEL R4, RZ, 0x1, P1 ;  /* 0x00000001ff047807 */ /* 0x000fc80000800000 */
[----:B------:R-:W-:Y:S02]  /*3290*/  LOP3.LUT R10, R10, R4, RZ, 0x3c, !PT ;  /* 0x000000040a0a7212 */ /* 0x000fe400078e3cff */
[----:B---3--:R-:W-:-:S04]  /*32a0*/  SEL R2, RZ, 0x1, P0 ;  /* 0x00000001ff027807 */ /* 0x008fc80000000000 */
[----:B------:R-:W-:Y:S01]  /*32b0*/  LOP3.LUT R9, R9, R2, RZ, 0x3c, !PT ;  /* 0x0000000209097212 */ /* 0x000fe200078e3cff */
[----:B------:R-:W-:Y:S06]  /*32c0*/  @P3 BRA `(.L_x_58) ;  /* 0xfffffffc002c3947 */ /* 0x000fec000383ffff */
[----:B------:R-:W-:Y:S01]  /*32d0*/  ULEA UR4, UR5, UR6, 0x3 ;  /* 0x0000000605047291 */ /* 0x000fe2000f8e18ff */
[----:B------:R-:W-:-:S08]  /*32e0*/  SHF.L.U32 R2, R12, 0x1f, RZ ;  /* 0x0000001f0c027819 */ /* 0x000fd000000006ff */
[----:B------:R-:W2:Y:S02]  /*32f0*/  SYNCS.PHASECHK.TRANS64 P0, [UR4+0x100], R2 ;  /* 0x00010002ff0075a7 */ /* 0x000ea40008001004 */
[----:B--2---:R-:W-:Y:S05]  /*3300*/  @P0 BRA `(.L_x_59) ;  /* 0x0000000000080947 */ /* 0x004fea0003800000 */
[----:B------:R-:W2:Y:S02]  /*3310*/  SYNCS.PHASECHK.TRANS64.TRYWAIT P0, [UR4+0x100], R2 ;  /* 0x00010002ff0075a7 */ /* 0x000ea40008001104 */
[----:B--2---:R-:W-:Y:S05]  /*3320*/  @!P0 BRA `(.L_x_60) ;  /* 0x0000006c00cc8947 */ /* 0x004fea0003800000 */
.L_x_59:
[----:B------:R-:W-:-:S04]  /*3330*/  UIADD3 UR7, UPT, UPT, UR5, 0x1, URZ ;  /* 0x0000000105077890 */ /* 0x000fc8000fffe0ff */
[----:B------:R-:W-:-:S04]  /*3340*/  UISETP.NE.AND UP0, UPT, UR7, 0x2, UPT ;  /* 0x000000020700788c */ /* 0x000fc8000bf05270 */
[----:B------:R-:W-:Y:S02]  /*3350*/  USEL UR8, URZ, 0x1, UP0 ;  /* 0x00000001ff087887 */ /* 0x000fe40008000000 */
[----:B------:R-:W-:-:S04]  /*3360*/  USEL UR7, UR7, URZ, UP0 ;  /* 0x000000ff07077287 */ /* 0x000fc80008000000 */
[----:B------:R-:W-:Y:S01]  /*3370*/  ULEA UR7, UR7, UR6, 0x3 ;  /* 0x0000000607077291 */ /* 0x000fe2000f8e18ff */
[----:B--2---:R-:W-:-:S04]  /*3380*/  LOP3.LUT R2, R12, UR8, RZ, 0x3c, !PT ;  /* 0x000000080c027c12 */ /* 0x004fc8000f8e3cff */
[----:B------:R-:W-:-:S04]  /*3390*/  SHF.L.U32 R0, R2, 0x1f, RZ ;  /* 0x0000001f02007819 */ /* 0x000fc800000006ff */
[----:B------:R-:W2:Y:S02]  /*33a0*/  SYNCS.PHASECHK.TRANS64 P0, [UR7+0x100], R0 ;  /* 0x00010000ff0075a7 */ /* 0x000ea40008001007 */
[----:B-12---:R-:W-:Y:S05]  /*33b0*/  @P0 EXIT ;  /* 0x000000000000094d */ /* 0x006fea0003800000 */
[----:B------:R-:W-:Y:S02]  /*33c0*/  SHF.L.U32 R2, R2, 0x1f, RZ ;  /* 0x0000001f02027819 */ /* 0x000fe400000006ff */
[----:B------:R-:W-:-:S07]  /*33d0*/  MOV R0, UR7 ;  /* 0x0000000700007c02 */ /* 0x000fce0008000f00 */
.L_x_61:
[----:B-1----:R1:W2:Y:S02]  /*33e0*/  SYNCS.PHASECHK.TRANS64.TRYWAIT P0, [R0+URZ+0x100], R2 ;  /* 0x00010002000075a7 */ /* 0x0022a400080011ff */
[----:B--2---:R-:W-:Y:S05]  /*33f0*/  @!P0 NANOSLEEP.SYNCS 0x989680 ;  /* 0x009896800000895d */ /* 0x004fea0003900000 */
[----:B------:R-:W2:Y:S02]  /*3400*/  @!P0 SYNCS.PHASECHK.TRANS64 P0, [R0+URZ+0x100], R2 ;  /* 0x00010002000085a7 */ /* 0x000ea400080010ff */
[----:B--2---:R-:W-:Y:S05]  /*3410*/  @P0 EXIT ;  /* 0x000000000000094d */ /* 0x004fea0003800000 */
[----:B------:R-:W-:Y:S05]  /*3420*/  BRA `(.L_x_61) ;  /* 0xfffffffc00ec7947 */ /* 0x000fea000383ffff */
.L_x_54:
[----:B------:R-:W-:Y:S05]  /*3430*/  BRA.U UP5, `(.L_x_62) ;  /* 0x0000000d059c7547 */ /* 0x000fea000b800000 */
[----:B------:R-:W-:Y:S01]  /*3440*/  UMOV UR4, 0x40 ;  /* 0x0000004000047882 */ /* 0x000fe20000000000 */
[----:B------:R-:W-:Y:S01]  /*3450*/  NOP ;  /* 0x0000000000007918 */ /* 0x000fe20000000000 */
[----:B------:R-:W-:Y:S01]  /*3460*/  ULEA UR5, UR45, UR4, 0x18 ;  /* 0x000000042d057291 */ /* 0x000fe2000f8ec0ff */
[----:B------:R-:W-:Y:S02]  /*3470*/  UMOV UR6, 0x400 ;  /* 0x0000040000067882 */ /* 0x000fe40000000000 */
[----:B------:R-:W-:-:S06]  /*3480*/  ULEA UR6, UR45, UR6, 0x18 ;  /* 0x000000062d067291 */ /* 0x000fcc000f8ec0ff */
[----:B------:R-:W2:Y:S02]  /*3490*/  LDS.U8 R0, [UR5+0x1c] ;  /* 0x00001c05ff007984 */ /* 0x000ea40008000000 */
[----:B--2---:R-:W-:-:S13]  /*34a0*/  ISETP.NE.AND P0, PT, R0, RZ, PT ;  /* 0x000000ff0000720c */ /* 0x004fda0003f05270 */
[----:B------:R-:W-:Y:S05]  /*34b0*/  @P0 BRA `(.L_x_63) ;  /* 0x0000000000580947 */ /* 0x000fea0003800000 */
[----:B------:R-:W-:-:S13]  /*34c0*/  ELECT P0, URZ, PT ;  /* 0x0000000000ff782f */ /* 0x000fda0003800000 */
[----:B------:R-:W-:Y:S05]  /*34d0*/  @!P0 BRA `(.L_x_64) ;  /* 0x0000000000608947 */ /* 0x000fea0003800000 */
[----:B------:R-:W-:Y:S01]  /*34e0*/  UMOV UR4, 0x10 ;  /* 0x0000001000047882 */ /* 0x000fe20000000000 */
[----:B------:R-:W-:Y:S01]  /*34f0*/  HFMA2 R0, -RZ, RZ, 0, 5.9604644775390625e-08 ;  /* 0x00000001ff007431 */ /* 0x000fe200000001ff */
[----:B------:R-:W-:-:S03]  /*3500*/  MOV R3, 0xffff ;  /* 0x0000ffff00037802 */ /* 0x000fc60000000f00 */
[----:B------:R-:W-:Y:S04]  /*3510*/  DEPBAR.LE SB2, 0x36 ;  /* 0x0000ad800000791a */ /* 0x000fe80000000000 */
[----:B------:R-:W2:Y:S02]  /*3520*/  UTCATOMSWS.FIND_AND_SET.ALIGN UP0, UR4, UR4 ;  /* 0x00000004000475e3 */ /* 0x000ea40008000800 */
[----:B--2---:R-:W-:Y:S01]  /*3530*/  MOV R4, UR4 ;  /* 0x0000000400047c02 */ /* 0x004fe20008000f00 */
[----:B------:R-:W-:Y:S06]  /*3540*/  BRA.U UP0, `(.L_x_65) ;  /* 0x0000000100187547 */ /* 0x000fec000b800000 */
.L_x_66:
[----:B------:R-:W-:Y:S05]  /*3550*/  NANOSLEEP 0x64 ;  /* 0x000000640000795d */ /* 0x000fea0003800000 */
[----:B------:R-:W-:-:S05]  /*3560*/  UMOV UR4, 0x10 ;  /* 0x0000001000047882 */ /* 0x000fca0000000000 */
[----:B------:R-:W-:Y:S04]  /*3570*/  DEPBAR.LE SB2, 0x36 ;  /* 0x0000ad800000791a */ /* 0x000fe80000000000 */
[----:B------:R-:W2:Y:S02]  /*3580*/  UTCATOMSWS.FIND_AND_SET.ALIGN UP0, UR4, UR4 ;  /* 0x00000004000475e3 */ /* 0x000ea40008000800 */
[----:B--2---:R-:W-:Y:S01]  /*3590*/  MOV R4, UR4 ;  /* 0x0000000400047c02 */ /* 0x004fe20008000f00 */
[----:B------:R-:W-:Y:S05]  /*35a0*/  BRA.U !UP0, `(.L_x_66) ;  /* 0xfffffffd08e87547 */ /* 0x000fea000b83ffff */
.L_x_65:
[-C--:B------:R-:W-:Y:S02]  /*35b0*/  SHF.L.U32 R3, R3, R4.reuse, RZ ;  /* 0x0000000403037219 */ /* 0x080fe400000006ff */
[----:B------:R-:W-:Y:S01]  /*35c0*/  SHF.L.U32 R0, R0, R4, RZ ;  /* 0x0000000400007219 */ /* 0x000fe200000006ff */
[----:B------:R-:W-:Y:S02]  /*35d0*/  IMAD.SHL.U32 R4, R4, 0x20, RZ ;  /* 0x0000002004047824 */ /* 0x000fe400078e00ff */
[----:B------:R2:W-:Y:S04]  /*35e0*/  ATOMS.OR RZ, [UR5+0x14], R3 ;  /* 0x00001403ffff798c */ /* 0x0005e8000b000005 */
[----:B------:R2:W-:Y:S04]  /*35f0*/  ATOMS.OR RZ, [UR5+0x18], R0 ;  /* 0x00001800ffff798c */ /* 0x0005e8000b000005 */
[----:B------:R2:W-:Y:S01]  /*3600*/  STS [UR6+0x1a0], R4 ;  /* 0x0001a004ff007988 */ /* 0x0005e20008000806 */
[----:B------:R-:W-:Y:S05]  /*3610*/  BRA `(.L_x_64) ;  /* 0x0000000000107947 */ /* 0x000fea0003800000 */
.L_x_63:
[----:B------:R-:W-:Y:S02]  /*3620*/  MOV R0, 0xffffffff ;  /* 0xffffffff00007802 */ /* 0x000fe40000000f00 */
[----:B------:R-:W-:-:S03]  /*3630*/  MOV R4, 0x3660 ;  /* 0x0000366000047802 */ /* 0x000fc60000000f00 */
[----:B------:R2:W-:Y:S04]  /*3640*/  STS [UR6+0x1a0], R0 ;  /* 0x0001a000ff007988 */ /* 0x0005e80008000806 */
[----:B-12--5:R-:W-:Y:S05]  /*3650*/  CALL.REL.NOINC `($__internal_1_$__cuda_sm10x_tcgen05_guardrail_trap_phase_invalid_during_alloc) ;  /* 0x0000007400147944 */ /* 0x026fea0003c00000 */
.L_x_64:
[----:B------:R-:W-:Y:S05]  /*3660*/  WARPSYNC.ALL ;  /* 0x0000000000007948 */ /* 0x000fea0003800000 */
[----:B------:R-:W3:Y:S01]  /*3670*/  S2UR UR4, SR_CgaCtaId ;  /* 0x00000000000479c3 */ /* 0x000ee20000008800 */
[----:B------:R-:W-:Y:S01]  /*3680*/  UMOV UR17, 0x400 ;  /* 0x0000040000117882 */ /* 0x000fe20000000000 */
[----:B------:R-:W-:-:S06]  /*3690*/  NOP ;  /* 0x0000000000007918 */ /* 0x000fcc0000000000 */
[----:B------:R-:W-:Y:S06]  /*36a0*/  BAR.ARV 0x6, 0xa0 ;  /* 0x0182800000007b1d */ /* 0x000fec0000002000 */
[----:B------:R-:W4:Y:S01]  /*36b0*/  LDCU UR5, c[0x0][0x38c] ;  /* 0x00007180ff0577ac */ /* 0x000f220008000800 */
[----:B------:R-:W-:Y:S01]  /*36c0*/  LOP3.LUT R2, R2, 0xffff, RZ, 0xc0, !PT ;  /* 0x0000ffff02027812 */ /* 0x000fe200078ec0ff */
[----:B------:R-:W-:Y:S01]  /*36d0*/  IMAD.MOV.U32 R11, RZ, RZ, 0x1 ;  /* 0x00000001ff0b7424 */ /* 0x000fe200078e00ff */
[----:B------:R-:W-:Y:S01]  /*36e0*/  CS2R R8, SRZ ;  /* 0x0000000000087805 */ /* 0x000fe2000001ff00 */
[----:B------:R-:W1:Y:S01]  /*36f0*/  LDCU UR8, c[0x0][0x38c] ;  /* 0x00007180ff0877ac */ /* 0x000e620008000800 */
[----:B------:R-:W-:Y:S01]  /*3700*/  R2UR UR19, R2 ;  /* 0x00000000021372ca */ /* 0x000fe200000e0000 */
[----:B------:R-:W-:Y:S01]  /*3710*/  IMAD.MOV.U32 R10, RZ, RZ, RZ ;  /* 0x000000ffff0a7224 */ /* 0x000fe200078e00ff */
[----:B------:R-:W-:Y:S01]  /*3720*/  UMOV UR22, URZ ;  /* 0x000000ff00167c82 */ /* 0x000fe20008000000 */
[----:B------:R-:W-:Y:S01]  /*3730*/  UMOV UR14, URZ ;  /* 0x000000ff000e7c82 */ /* 0x000fe20008000000 */
[----:B---3--:R-:W-:Y:S01]  /*3740*/  ULEA UR17, UR4, UR17, 0x18 ;  /* 0x0000001104117291 */ /* 0x008fe2000f8ec0ff */
[----:B------:R-:W-:Y:S01]  /*3750*/  UMOV UR26, 0x0 ;  /* 0x00000000001a7882 */ /* 0x000fe20000000000 */
[----:B------:R-:W-:-:S02]  /*3760*/  UMOV UR27, 0x44004a0 ;  /* 0x044004a0001b7882 */ /* 0x000fc40000000000 */
[----:B------:R-:W-:Y:S02]  /*3770*/  UIADD3 UR6, UPT, UPT, UR17, 0x6400, URZ ;  /* 0x0000640011067890 */ /* 0x000fe4000fffe0ff */
[----:B------:R-:W-:Y:S02]  /*3780*/  UIADD3 UR7, UPT, UPT, UR17, 0x10400, URZ ;  /* 0x0001040011077890 */ /* 0x000fe4000fffe0ff */
[----:B----4-:R-:W-:Y:S01]  /*3790*/  UIADD3 UR5, UPT, UPT, UR5, 0x3f, URZ ;  /* 0x0000003f05057890 */ /* 0x010fe2000fffe0ff */
[----:B--2---:R-:W2:Y:S01]  /*37a0*/  LDS R0, [UR17+0x1a0] ;  /* 0x0001a011ff007984 */ /* 0x004ea20008000800 */
[----:B------:R-:W-:Y:S02]  /*37b0*/  USHF.R.U32.HI UR6, URZ, 0x4, UR6 ;  /* 0x00000004ff067899 */ /* 0x000fe40008011606 */
[----:B------:R-:W-:Y:S02]  /*37c0*/  USHF.R.S32.HI UR4, URZ, 0x1f, UR5 ;  /* 0x0000001fff047899 */ /* 0x000fe40008011405 */
[----:B------:R-:W-:-:S02]  /*37d0*/  ULOP3.LUT UR6, UR6, 0x3fff, URZ, 0xc0, !UPT ;  /* 0x00003fff06067892 */ /* 0x000fc4000f8ec0ff */
[----:B------:R-:W-:Y:S02]  /*37e0*/  ULEA.HI UR4, UR4, UR5, URZ, 0x6 ;  /* 0x0000000504047291 */ /* 0x000fe4000f8f30ff */
[----:B------:R-:W-:Y:S02]  /*37f0*/  USHF.R.U32.HI UR5, URZ, 0x4, UR7 ;  /* 0x00000004ff057899 */ /* 0x000fe40008011607 */
[----:B------:R-:W-:Y:S02]  /*3800*/  USHF.R.S32.HI UR28, URZ, 0x6, UR4 ;  /* 0x00000006ff1c7899 */ /* 0x000fe40008011404 */
[----:B------:R-:W-:Y:S02]  /*3810*/  ULOP3.LUT UR5, UR5, 0x3fff, URZ, 0xc0, !UPT ;  /* 0x00003fff05057892 */ /* 0x000fe4000f8ec0ff */
[----:B------:R-:W-:Y:S02]  /*3820*/  UISETP.LT.AND UP0, UPT, UR28, 0x1, UPT ;  /* 0x000000011c00788c */ /* 0x000fe4000bf01270 */
[----:B------:R-:W-:-:S02]  /*3830*/  ULOP3.LUT UR20, UR6, 0x10000, URZ, 0xfc, !UPT ;  /* 0x0001000006147892 */ /* 0x000fc4000f8efcff */
[----:B------:R-:W-:Y:S02]  /*3840*/  USEL UR29, UR28, 0x1, !UP0 ;  /* 0x000000011c1d7887 */ /* 0x000fe4000c000000 */
[----:B------:R-:W-:Y:S02]  /*3850*/  ULOP3.LUT UR21, UR5, 0x10000, URZ, 0xfc, !UPT ;  /* 0x0001000005157892 */ /* 0x000fe4000f8efcff */
[----:B------:R-:W-:Y:S02]  /*3860*/  UIADD3 UR29, UPT, UPT, -UR29, URZ, URZ ;  /* 0x000000ff1d1d7290 */ /* 0x000fe4000fffe1ff */
[----:B-1----:R-:W-:Y:S01]  /*3870*/  UISETP.GE.AND UP4, UPT, UR8, 0x1, UPT ;  /* 0x000000010800788c */ /* 0x002fe2000bf86270 */
[----:B------:R-:W-:Y:S01]  /*3880*/  UMOV UR24, 0x0 ;  /* 0x0000000000187882 */ /* 0x000fe20000000000 */
[----:B------:R-:W-:Y:S01]  /*3890*/  UMOV UR25, 0x44004a0 ;  /* 0x044004a000197882 */ /* 0x000fe20000000000 */
[----:B--2---:R-:W-:-:S15]  /*38a0*/  R2UR UR30, R0 ;  /* 0x00000000001e72ca */ /* 0x004fde00000e0000 */
.L_x_73:
[----:B------:R-:W-:Y:S02]  /*38b0*/  LEA R0, R10, UR17, 0x3 ;  /* 0x000000110a007c11 */ /* 0x000fe4000f8e18ff */
[----:B------:R-:W-:Y:S02]  /*38c0*/  SHF.L.U32 R2, R9, 0x1f, RZ ;  /* 0x0000001f09027819 */ /* 0x000fe400000006ff */
[----:B------:R-:W-:Y:S01]  /*38d0*/  PLOP3.LUT P0, PT, PT, PT, UP4, 0x80, 0x8 ;  /* 0x000000000008781c */ /* 0x000fe20003f0f048 */
[----:B------:R-:W-:Y:S01]  /*38e0*/  VIADD R3, R0, 0x100 ;  /* 0x0000010000037836 */ /* 0x000fe20000000000 */
[----:B-1----:R-:W1:Y:S02]  /*38f0*/  SYNCS.PHASECHK.TRANS64.TRYWAIT P1, [R0+URZ+0xf0], R2 ;  /* 0x0000f002000075a7 */ /* 0x002e6400080211ff */
[----:B-1-3--:R-:W-:Y:S09]  /*3900*/  @!P1 BRA `(.L_x_67) ;  /* 0x00000068006c9947 */ /* 0x00aff20003800000 */
.L_x_166:
[----:B------:R-:W-:Y:S01]  /*3910*/  LEA R4, R10, UR17, 0x4 ;  /* 0x000000110a047c11 */ /* 0x000fe2000f8e20ff */
[----:B------:R-:W-:Y:S01]  /*3920*/  @UP4 ULEA UR4, UR14, UR17, 0x3 ;  /* 0x000000110e044291 */ /* 0x000fe2000f8e18ff */
[----:B------:R-:W-:Y:S01]  /*3930*/  PLOP3.LUT P2, PT, PT, PT, PT, 0x80, 0x8 ;  /* 0x000000000008781c */ /* 0x000fe20003f4f070 */
[----:B------:R-:W-:Y:S01]  /*3940*/  ULEA UR23, UR22, UR17, 0x3 ;  /* 0x0000001116177291 */ /* 0x000fe2000f8e18ff */
[----:B------:R-:W-:Y:S02]  /*3950*/  PRMT R3, RZ, 0x654, R3 ;  /* 0x00000654ff037816 */ /* 0x000fe40000000003 */
[----:B------:R-:W2:Y:S01]  /*3960*/  LDS.128 R4, [R4+0x180] ;  /* 0x0001800004047984 */ /* 0x000ea20000000c00 */
[----:B-1----:R-:W-:Y:S02]  /*3970*/  @P0 SHF.L.U32 R2, R8, 0x1f, RZ ;  /* 0x0000001f08020819 */ /* 0x002fe400000006ff */
[----:B------:R-:W-:Y:S01]  /*3980*/  SHF.L.U32 R0, R11, 0x1f, RZ ;  /* 0x0000001f0b007819 */ /* 0x000fe200000006ff */
[----:B------:R-:W-:Y:S01]  /*3990*/  @!PT LDS RZ, [RZ] ;  /* 0x00000000fffff984 */ /* 0x000fe20000000800 */
[----:B------:R-:W-:Y:S01]  /*39a0*/  @!PT LDS RZ, [RZ] ;  /* 0x00000000fffff984 */ /* 0x000fe20000000800 */
[----:B------:R-:W-:Y:S01]  /*39b0*/  @!PT LDS RZ, [RZ] ;  /* 0x00000000fffff984 */ /* 0x000fe20000000800 */
[----:B------:R-:W-:Y:S01]  /*39c0*/  @!PT LDS RZ, [RZ] ;  /* 0x00000000fffff984 */ /* 0x000fe20000000800 */
[----:B------:R1:W-:Y:S06]  /*39d0*/  MEMBAR.ALL.CTA ;  /* 0x0000000000007992 */ /* 0x0003ec0000008000 */
[----:B-1----:R-:W1:Y:S02]  /*39e0*/  FENCE.VIEW.ASYNC.S ;  /* 0x00000000000073c6 */ /* 0x002e640000000000 */
[----:B-1----:R1:W-:Y:S01]  /*39f0*/  SYNCS.ARRIVE.TRANS64.RED.A1T0 RZ, [R3+URZ], RZ ;  /* 0x000000ff03ff79a7 */ /* 0x0023e200081004ff */
[----:B------:R1:W3:Y:S01]  /*3a00*/  @P0 SYNCS.PHASECHK.TRANS64.TRYWAIT P2, [UR4], R2 ;  /* 0x00000002ff0005a7 */ /* 0x0002e20008041104 */
[----:B------:R-:W-:Y:S01]  /*3a10*/  ULEA.HI UR4, UR22, UR22, URZ, 0x1 ;  /* 0x0000001616047291 */ /* 0x000fe2000f8f08ff */
[----:B--2---:R-:W-:-:S03]  /*3a20*/  LOP3.LUT P1, RZ, R6, 0x1, RZ, 0xc0, !PT ;  /* 0x0000000106ff7812 */ /* 0x004fc6000782c0ff */
[----:B------:R-:W-:Y:S02]  /*3a30*/  USHF.L.U32 UR18, UR4, 0x7, URZ ;  /* 0x0000000704127899 */ /* 0x000fe400080006ff */
[----:B------:R-:W-:Y:S02]  /*3a40*/  ULOP3.LUT UR4, UR4, 0xffe, URZ, 0xc0, !UPT ;  /* 0x00000ffe04047892 */ /* 0x000fe4000f8ec0ff */
[----:B------:R-:W-:Y:S02]  /*3a50*/  ULOP3.LUT UR18, UR18, 0xffffff00, URZ, 0xc0, !UPT ;  /* 0xffffff0012127892 */ /* 0x000fe4000f8ec0ff */
[----:B------:R-:W-:Y:S02]  /*3a60*/  UIADD3 UR4, UPT, UPT, -UR4, UR22, URZ ;  /* 0x0000001604047290 */ /* 0x000fe4000fffe1ff */
[----:B------:R-:W-:Y:S01]  /*3a70*/  UIADD3 UR18, UPT, UPT, UR30, UR18, URZ ;  /* 0x000000121e127290 */ /* 0x000fe2000fffe0ff */
[----:B------:R-:W2:Y:S03]  /*3a80*/  SYNCS.PHASECHK.TRANS64.TRYWAIT P0, [UR23+0x130], R0 ;  /* 0x00013000ff0075a7 */ /* 0x000ea60008001117 */
[----:B------:R-:W-:Y:S01]  /*3a90*/  ULEA UR18, UR4, UR18, 0x14 ;  /* 0x0000001204127291 */ /* 0x000fe2000f8ea0ff */
[----:B-123--:R-:W-:Y:S11]  /*3aa0*/  @!P0 BRA `(.L_x_68) ;  /* 0x0000006800188947 */ /* 0x00eff60003800000 */
.L_x_168:
[----:B------:R-:W-:Y:S01]  /*3ab0*/  IADD3 R10, PT, PT, R10, 0x1, RZ ;  /* 0x000000010a0a7810 */ /* 0x000fe20007ffe0ff */
[----:B------:R-:W-:Y:S06]  /*3ac0*/  BRA.U !UP4, `(.L_x_69) ;  /* 0x000000010c987547 */ /* 0x000fec000b800000 */
[----:B------:R-:W-:Y:S01]  /*3ad0*/  UPLOP3.LUT UP2, UPT, UPT, UPT, UPT, 0x40, 0x4 ;  /* 0x000000000004789c */ /* 0x000fe20003f4e870 */
[----:B------:R-:W-:Y:S01]  /*3ae0*/  UMOV UR16, UR29 ;  /* 0x0000001d00107c82 */ /* 0x000fe20008000000 */
[----:B------:R-:W-:Y:S01]  /*3af0*/  UMOV UR15, UR28 ;  /* 0x0000001c000f7c82 */ /* 0x000fe20008000000 */
[----:B------:R-:W-:-:S08]  /*3b00*/  UMOV UR6, UR14 ;  /* 0x0000000e00067c82 */ /* 0x000fd00008000000 */
.L_x_72:
[----:B------:R-:W-:Y:S02]  /*3b10*/  UIADD3 UR16, UPT, UPT, UR16, 0x1, URZ ;  /* 0x0000000110107890 */ /* 0x000fe4000fffe0ff */
[----:B--2---:R-:W-:Y:S02]  /*3b20*/  ULEA UR5, UR6, UR17, 0x3 ;  /* 0x0000001106057291 */ /* 0x004fe4000f8e18ff */
[----:B------:R-:W-:Y:S01]  /*3b30*/  UISETP.NE.AND UP3, UPT, UR16, URZ, UPT ;  /* 0x000000ff1000728c */ /* 0x000fe2000bf65270 */
[----:B---3--:R-:W-:Y:S10]  /*3b40*/  @P2 BRA `(.L_x_70) ;  /* 0x00000000000c2947 */ /* 0x008ff40003800000 */
[----:B-1----:R-:W-:Y:S04]  /*3b50*/  SHF.L.U32 R2, R8, 0x1f, RZ ;  /* 0x0000001f08027819 */ /* 0x002fe800000006ff */
[----:B------:R-:W1:Y:S02]  /*3b60*/  SYNCS.PHASECHK.TRANS64.TRYWAIT P0, [UR5], R2 ;  /* 0x00000002ff0075a7 */ /* 0x000e640008001105 */
[----:B-1----:R-:W-:Y:S05]  /*3b70*/  @!P0 BRA `(.L_x_71) ;  /* 0x0000006400fc8947 */ /* 0x002fea0003800000 */
.L_x_70:
[----:B------:R-:W-:Y:S01]  /*3b80*/  UISETP.NE.AND UP0, UPT, UR15, 0x1, UPT ;  /* 0x000000010f00788c */ /* 0x000fe2000bf05270 */
[----:B------:R-:W-:Y:S01]  /*3b90*/  PLOP3.LUT P2, PT, PT, PT, PT, 0x80, 0x8 ;  /* 0x000000000008781c */ /* 0x000fe20003f4f070 */
[----:B------:R-:W-:Y:S02]  /*3ba0*/  UIADD3 UR4, UPT, UPT, UR6, 0x1, URZ ;  /* 0x0000000106047890 */ /* 0x000fe4000fffe0ff */
[----:B------:R-:W-:Y:S02]  /*3bb0*/  ULEA UR12, UR6, UR21, 0xa ;  /* 0x00000015060c7291 */ /* 0x000fe4000f8e50ff */
[----:B------:R-:W-:Y:S01]  /*3bc0*/  UISETP.NE.AND UP1, UPT, UR4, 0xa, UPT ;  /* 0x0000000a0400788c */ /* 0x000fe2000bf25270 */
[----:B------:R-:W-:Y:S01]  /*3bd0*/  PLOP3.LUT P0, PT, PT, PT, UP0, 0x80, 0x8 ;  /* 0x000000000008781c */ /* 0x000fe20003f0f008 */
[----:B------:R-:W-:Y:S02]  /*3be0*/  UIADD3 UR10, UPT, UPT, UR12, 0x2, URZ ;  /* 0x000000020c0a7890 */ /* 0x000fe4000fffe0ff */
[----:B------:R-:W-:Y:S02]  /*3bf0*/  USEL UR7, URZ, 0x1, UP1 ;  /* 0x00000001ff077887 */ /* 0x000fe40008800000 */
[----:B------:R-:W-:Y:S02]  /*3c00*/  USEL UR14, UR4, URZ, UP1 ;  /* 0x000000ff040e7287 */ /* 0x000fe40008800000 */
[----:B------:R-:W-:Y:S02]  /*3c10*/  UIADD3 UR15, UPT, UPT, UR15, -0x1, URZ ;  /* 0xffffffff0f0f7890 */ /* 0x000fe4000fffe0ff */
[----:B------:R-:W-:Y:S01]  /*3c20*/  @UP0 ULEA UR4, UR14, UR17, 0x3 ;  /* 0x000000110e040291 */ /* 0x000fe2000f8e18ff */
[----:B------:R-:W-:Y:S01]  /*3c30*/  LOP3.LUT R8, R8, UR7, RZ, 0x3c, !PT ;  /* 0x0000000708087c12 */ /* 0x000fe2000f8e3cff */
[----:B------:R-:W-:Y:S01]  /*3c40*/  UIADD3 UR7, UPT, UPT, UR5, 0x50, URZ ;  /* 0x0000005005077890 */ /* 0x000fe2000fffe0ff */
[----:B------:R-:W-:Y:S02]  /*3c50*/  UMOV UR13, 0x80004020 ;  /* 0x80004020000d7882 */ /* 0x000fe40000000000 */
[----:B-1----:R-:W-:Y:S01]  /*3c60*/  @P0 SHF.L.U32 R0, R8, 0x1f, RZ ;  /* 0x0000001f08000819 */ /* 0x002fe200000006ff */
[----:B------:R-:W-:Y:S01]  /*3c70*/  UMOV UR5, 0x80004020 ;  /* 0x8000402000057882 */ /* 0x000fe20000000000 */
[----:B------:R-:W-:Y:S01]  /*3c80*/  UMOV UR11, 0x80004020 ;  /* 0x80004020000b7882 */ /* 0x000fe20000000000 */
[----:B------:R-:W-:Y:S01]  /*3c90*/  UMOV UR9, 0x80004020 ;  /* 0x8000402000097882 */ /* 0x000fe20000000000 */
[----:B------:R2:W3:Y:S01]  /*3ca0*/  @P0 SYNCS.PHASECHK.TRANS64.TRYWAIT P2, [UR4], R0 ;  /* 0x00000000ff0005a7 */ /* 0x0004e20008041104 */
[----:B------:R-:W-:Y:S03]  /*3cb0*/  ULEA UR4, UR6, UR20, 0x8 ;  /* 0x0000001406047291 */ /* 0x000fe6000f8e40ff */
[----:B------:R-:W-:Y:S01]  /*3cc0*/  UMOV UR6, UR14 ;  /* 0x0000000e00067c82 */ /* 0x000fe20008000000 */
[----:B------:R-:W-:Y:S05]  /*3cd0*/  UIADD3 UR8, UPT, UPT, UR4, 0x2, URZ ;  /* 0x0000000204087890 */ /* 0x000fea000fffe0ff */
[----:B------:R2:W-:Y:S01]  /*3ce0*/  UTCIMMA gdesc[UR4], gdesc[UR12], tmem[UR18], tmem[UR26], idesc[UR27], UP2 ;  /* 0x00ff1a0c040075ea */ /* 0x0005e20009000112 */
[----:B------:R-:W-:Y:S03]  /*3cf0*/  UPLOP3.LUT UP2, UPT, UPT, UPT, UPT, 0x80, 0x8 ;  /* 0x000000000008789c */ /* 0x000fe60003f4f070 */
[----:B------:R2:W-:Y:S01]  /*3d00*/  UTCIMMA gdesc[UR8], gdesc[UR10], tmem[UR18], tmem[UR24], idesc[UR25], UPT ;  /* 0x00ff180a080075ea */ /* 0x0005e2000b800112 */
[----:B------:R2:W-:Y:S01]  /*3d10*/  UTCBAR.MULTICAST [UR7], URZ, UR19 ;  /* 0x000000ff070073e9 */ /* 0x0005e20008000813 */
[----:B------:R-:W-:Y:S06]  /*3d20*/  BRA.U UP3, `(.L_x_72) ;  /* 0xfffffffd03787547 */ /* 0x000fec000b83ffff */
.L_x_69:
[----:B--2---:R-:W-:Y:S01]  /*3d30*/  UIADD3 UR4, UPT, UPT, UR22, 0x1, URZ ;  /* 0x0000000116047890 */ /* 0x004fe2000fffe0ff */
[C---:B------:R-:W-:Y:S01]  /*3d40*/  ISETP.NE.AND P0, PT, R10.reuse, 0x2, PT ;  /* 0x000000020a00780c */ /* 0x040fe20003f05270 */
[----:B------:R-:W-:Y:S02]  /*3d50*/  UIADD3 UR5, UPT, UPT, UR23, 0x110, URZ ;  /* 0x0000011017057890 */ /* 0x000fe4000fffe0ff */
[----:B------:R-:W-:Y:S01]  /*3d60*/  UISETP.NE.AND UP0, UPT, UR4, 0x4, UPT ;  /* 0x000000040400788c */ /* 0x000fe2000bf05270 */
[----:B-1----:R-:W-:Y:S02]  /*3d70*/  SEL R0, RZ, 0x1, P0 ;  /* 0x00000001ff007807 */ /* 0x002fe40000000000 */
[----:B------:R-:W-:Y:S01]  /*3d80*/  SEL R10, R10, RZ, P0 ;  /* 0x000000ff0a0a7207 */ /* 0x000fe20000000000 */
[----:B------:R-:W-:Y:S01]  /*3d90*/  USEL UR6, URZ, 0x1, UP0 ;  /* 0x00000001ff067887 */ /* 0x000fe20008000000 */
[----:B------:R-:W-:Y:S01]  /*3da0*/  LOP3.LUT R9, R9, R0, RZ, 0x3c, !PT ;  /* 0x0000000009097212 */ /* 0x000fe200078e3cff */
[----:B------:R-:W-:Y:S01]  /*3db0*/  USEL UR22, UR4, URZ, UP0 ;  /* 0x000000ff04167287 */ /* 0x000fe20008000000 */
[----:B------:R1:W-:Y:S03]  /*3dc0*/  UTCBAR [UR5], URZ ;  /* 0x000000ff050073e9 */ /* 0x0003e600080000ff */
[----:B------:R-:W-:Y:S01]  /*3dd0*/  LOP3.LUT R11, R11, UR6, RZ, 0x3c, !PT ;  /* 0x000000060b0b7c12 */ /* 0x000fe2000f8e3cff */
[----:B------:R-:W-:Y:S07]  /*3de0*/  @P1 BRA `(.L_x_73) ;  /* 0xfffffff800b01947 */ /* 0x000fee000383ffff */
[----:B------:R-:W2:Y:S01]  /*3df0*/  S2UR UR8, SR_CgaCtaId ;  /* 0x00000000000879c3 */ /* 0x000ea20000008800 */
[----:B------:R-:W-:Y:S01]  /*3e00*/  ELECT P0, URZ, PT ;  /* 0x0000000000ff782f */ /* 0x000fe20003800000 */
[----:B------:R-:W-:Y:S01]  /*3e10*/  IMAD.MOV.U32 R0, RZ, RZ, 0x1 ;  /* 0x00000001ff007424 */ /* 0x000fe200078e00ff */
[----:B------:R-:W-:Y:S01]  /*3e20*/  UIADD3 UR17, UPT, UPT, UR17, 0x130, URZ ;  /* 0x0000013011117890 */ /* 0x000fe2000fffe0ff */
[----:B------:R-:W-:Y:S01]  /*3e30*/  SHF.L.U32 R2, R11, 0x1f, RZ ;  /* 0x0000001f0b027819 */ /* 0x000fe200000006ff */
[----:B------:R-:W-:-:S03]  /*3e40*/  UMOV UR4, 0x40 ;  /* 0x0000004000047882 */ /* 0x000fc60000000000 */
[----:B------:R-:W-:Y:S01]  /*3e50*/  UVIRTCOUNT.DEALLOC.SMPOOL 0x80 ;  /* 0x000000800000784c */ /* 0x000fe20000000000 */
[----:B--2---:R-:W-:Y:S02]  /*3e60*/  ULEA UR8, UR8, UR4, 0x18 ;  /* 0x0000000408087291 */ /* 0x004fe4000f8ec0ff */
[----:B------:R-:W-:-:S07]  /*3e70*/  ULEA UR4, UR22, UR17, 0x3 ;  /* 0x0000001116047291 */ /* 0x000fce000f8e18ff */
[----:B------:R2:W-:Y:S02]  /*3e80*/  @P0 STS.U8 [UR8+0x1c], R0 ;  /* 0x00001c00ff000988 */ /* 0x0005e40008000008 */
[----:B------:R-:W4:Y:S02]  /*3e90*/  SYNCS.PHASECHK.TRANS64.TRYWAIT P0, [UR4], R2 ;  /* 0x00000002ff0075a7 */ /* 0x000f240008001104 */
[----:B--2-4-:R-:W-:Y:S05]  /*3ea0*/  @!P0 BRA `(.L_x_74) ;  /* 0x0000006400488947 */ /* 0x014fea0003800000 */
.L_x_171:
[----:B------:R-:W-:-:S04]  /*3eb0*/  UIADD3 UR4, UPT, UPT, UR22, 0x1, URZ ;  /* 0x0000000116047890 */ /* 0x000fc8000fffe0ff */
[----:B------:R-:W-:-:S04]  /*3ec0*/  UISETP.NE.AND UP0, UPT, UR4, 0x4, UPT ;  /* 0x000000040400788c */ /* 0x000fc8000bf05270 */
[----:B------:R-:W-:Y:S02]  /*3ed0*/  USEL UR6, URZ, 0x1, UP0 ;  /* 0x00000001ff067887 */ /* 0x000fe40008000000 */
[----:B------:R-:W-:-:S04]  /*3ee0*/  USEL UR4, UR4, URZ, UP0 ;  /* 0x000000ff04047287 */ /* 0x000fc80008000000 */
[----:B-1----:R-:W-:Y:S01]  /*3ef0*/  ULEA UR5, UR4, UR17, 0x3 ;  /* 0x0000001104057291 */ /* 0x002fe2000f8e18ff */
[----:B--2---:R-:W-:-:S04]  /*3f00*/  LOP3.LUT R2, R11, UR6, RZ, 0x3c, !PT ;  /* 0x000000060b027c12 */ /* 0x004fc8000f8e3cff */
[----:B------:R-:W-:-:S04]  /*3f10*/  SHF.L.U32 R3, R2, 0x1f, RZ ;  /* 0x0000001f02037819 */ /* 0x000fc800000006ff */
[----:B------:R-:W1:Y:S02]  /*3f20*/  SYNCS.PHASECHK.TRANS64.TRYWAIT P0, [UR5], R3 ;  /* 0x00000003ff0075a7 */ /* 0x000e640008001105 */
[----:B-1----:R-:W-:Y:S05]  /*3f30*/  @!P0 BRA `(.L_x_75) ;  /* 0x00000064003c8947 */ /* 0x002fea0003800000 */
.L_x_173:
        /* <DEDUP_REMOVED lines=9> */
.L_x_175:
[----:B------:R-:W-:-:S04]  /*3fd0*/  UIADD3 UR4, UPT, UPT, UR4, 0x1, URZ ;  /* 0x0000000104047890 */ /* 0x000fc8000fffe0ff */
[----:B------:R-:W-:-:S04]  /*3fe0*/  UISETP.NE.AND UP0, UPT, UR4, 0x4, UPT ;  /* 0x000000040400788c */ /* 0x000fc8000bf05270 */
[----:B------:R-:W-:Y:S02]  /*3ff0*/  USEL UR5, URZ, 0x1, UP0 ;  /* 0x00000001ff057887 */ /* 0x000fe40008000000 */
[----:B------:R-:W-:-:S04]  /*4000*/  USEL UR4, UR4, URZ, UP0 ;  /* 0x000000ff04047287 */ /* 0x000fc80008000000 */
[----:B------:R-:W-:Y:S01]  /*4010*/  ULEA UR4, UR4, UR17, 0x3 ;  /* 0x0000001104047291 */ /* 0x000fe2000f8e18ff */
[----:B------:R-:W-:-:S04]  /*4020*/  LOP3.LUT R2, R2, UR5, RZ, 0x3c, !PT ;  /* 0x0000000502027c12 */ /* 0x000fc8000f8e3cff */
[----:B------:R-:W-:-:S04]  /*4030*/  SHF.L.U32 R2, R2, 0x1f, RZ ;  /* 0x0000001f02027819 */ /* 0x000fc800000006ff */
[----:B------:R-:W2:Y:S02]  /*4040*/  SYNCS.PHASECHK.TRANS64.TRYWAIT P0, [UR4], R2 ;  /* 0x00000002ff0075a7 */ /* 0x000ea40008001104 */
[----:B--2---:R-:W-:Y:S05]  /*4050*/  @!P0 BRA `(.L_x_77) ;  /* 0x0000006400248947 */ /* 0x004fea0003800000 */
.L_x_177:
[----:B------:R-:W-:Y:S01]  /*4060*/  NOP ;  /* 0x0000000000007918 */ /* 0x000fe20000000000 */
[----:B-1----:R-:W1:Y:S01]  /*4070*/  LDS R0, [UR8+0x14] ;  /* 0x00001408ff007984 */ /* 0x002e620008000800 */
[----:B------:R-:W-:Y:S01]  /*4080*/  ULOP3.LUT UR4, UR30, 0xffff, URZ, 0xc0, !UPT ;  /* 0x0000ffff1e047892 */ /* 0x000fe2000f8ec0ff */
[----:B------:R-:W-:Y:S01]  /*4090*/  UMOV UR5, 0xffff ;  /* 0x0000ffff00057882 */ /* 0x000fe20000000000 */
[----:B------:R-:W-:Y:S02]  /*40a0*/  UMOV UR6, 0x1 ;  /* 0x0000000100067882 */ /* 0x000fe40000000000 */
[----:B------:R-:W-:-:S04]  /*40b0*/  USHF.R.U32.HI UR4, URZ, 0x5, UR4 ;  /* 0x00000005ff047899 */ /* 0x000fc80008011604 */
[----:B------:R-:W-:Y:S02]  /*40c0*/  USHF.L.U32 UR5, UR5, UR4, URZ ;  /* 0x0000000405057299 */ /* 0x000fe400080006ff */
[----:B------:R-:W-:-:S04]  /*40d0*/  USHF.L.U32 UR4, UR6, UR4, URZ ;  /* 0x0000000406047299 */ /* 0x000fc800080006ff */
[----:B-1----:R-:W-:-:S04]  /*40e0*/  LOP3.LUT R0, R0, UR5, RZ, 0xc0, !PT ;  /* 0x0000000500007c12 */ /* 0x002fc8000f8ec0ff */
[----:B------:R-:W-:-:S13]  /*40f0*/  ISETP.NE.AND P0, PT, R0, UR5, PT ;  /* 0x0000000500007c0c */ /* 0x000fda000bf05270 */
[----:B------:R-:W-:Y:S05]  /*4100*/  @P0 BRA `(.L_x_78) ;  /* 0x0000000000580947 */ /* 0x000fea0003800000 */
[----:B------:R-:W1:Y:S02]  /*4110*/  LDS R0, [UR8+0x18] ;  /* 0x00001808ff007984 */ /* 0x000e640008000800 */
[----:B-1----:R-:W-:-:S04]  /*4120*/  LOP3.LUT R0, R0, UR4, RZ, 0xc0, !PT ;  /* 0x0000000400007c12 */ /* 0x002fc8000f8ec0ff */
[----:B------:R-:W-:-:S13]  /*4130*/  ISETP.NE.AND P0, PT, R0, UR4, PT ;  /* 0x0000000400007c0c */ /* 0x000fda000bf05270 */
[----:B------:R-:W-:Y:S05]  /*4140*/  @P0 BRA `(.L_x_79) ;  /* 0x00000000003c0947 */ /* 0x000fea0003800000 */
[----:B------:R-:W1:Y:S01]  /*4150*/  S2R R2, SR_LANEID ;  /* 0x0000000000027919 */ /* 0x000e620000000000 */
[----:B------:R-:W-:-:S06]  /*4160*/  ULOP3.LUT UR5, URZ, UR5, URZ, 0x33, !UPT ;  /* 0x00000005ff057292 */ /* 0x000fcc000f8e33ff */
[----:B------:R-:W-:-:S04]  /*4170*/  IMAD.U32 R0, RZ, RZ, UR5 ;  /* 0x00000005ff007e24 */ /* 0x000fc8000f8e00ff */
[----:B------:R2:W4:Y:S02]  /*4180*/  REDUX UR7, R0 ;  /* 0x00000000000773c4 */ /* 0x0005240000000000 */
[----:B------:R1:W-:Y:S01]  /*4190*/  UTCATOMSWS.AND URZ, UR5 ;  /* 0x0000000500ff79e3 */ /* 0x0003e20008000000 */
[----:B--2---:R-:W-:Y:S01]  /*41a0*/  LOP3.LUT R0, RZ, UR4, RZ, 0x33, !PT ;  /* 0x00000004ff007c12 */ /* 0x004fe2000f8e33ff */
[----:B------:R-:W-:Y:S02]  /*41b0*/  VOTEU.ANY UR4, UPT, PT ;  /* 0x0000000000047886 */ /* 0x000fe400038e0100 */
[----:B------:R-:W-:Y:S02]  /*41c0*/  UFLO.U32 UR4, UR4 ;  /* 0x00000004000472bd */ /* 0x000fe400080e0000 */
[----:B------:R-:W2:Y:S04]  /*41d0*/  REDUX UR6, R0 ;  /* 0x00000000000673c4 */ /* 0x000ea80000000000 */
[----:B-1----:R-:W-:-:S02]  /*41e0*/  ISETP.EQ.U32.AND P0, PT, R2, UR4, PT ;  /* 0x0000000402007c0c */ /* 0x002fc4000bf02070 */
[----:B----4-:R-:W-:-:S11]  /*41f0*/  MOV R2, UR7 ;  /* 0x0000000700027c02 */ /* 0x010fd60008000f00 */
[----:B------:R1:W-:Y:S01]  /*4200*/  @P0 ATOMS.AND RZ, [UR8+0x14], R2 ;  /* 0x00001402ffff098c */ /* 0x0003e2000a800008 */
[----:B--2---:R-:W-:-:S05]  /*4210*/  IMAD.U32 R0, RZ, RZ, UR6 ;  /* 0x00000006ff007e24 */ /* 0x004fca000f8e00ff */
[----:B------:R1:W-:Y:S01]  /*4220*/  @P0 ATOMS.AND RZ, [UR8+0x18], R0 ;  /* 0x00001800ffff098c */ /* 0x0003e2000a800008 */
[----:B------:R-:W-:Y:S05]  /*4230*/  BRA `(.L_x_80) ;  /* 0x0000000000147947 */ /* 0x000fea0003800000 */
.L_x_79:
[----:B------:R-:W-:Y:S02]  /*4240*/  MOV R2, 0x4260 ;  /* 0x0000426000027802 */ /* 0x000fe40000000f00 */
[----:B---3-5:R-:W-:Y:S05]  /*4250*/  CALL.REL.NOINC `($__internal_0_$__cuda_sm10x_tcgen05_guardrail_trap_col_being_dealloced_not_returned_by_alloc) ;  /* 0x0000006800087944 */ /* 0x028fea0003c00000 */
[----:B------:R-:W-:Y:S05]  /*4260*/  BRA `(.L_x_80) ;  /* 0x0000000000087947 */ /* 0x000fea0003800000 */
.L_x_78:
[----:B------:R-:W-:Y:S02]  /*4270*/  MOV R2, 0x4290 ;  /* 0x0000429000027802 */ /* 0x000fe40000000f00 */
[----:B---3-5:R-:W-:Y:S05]  /*4280*/  CALL.REL.NOINC `($__internal_2_$__cuda_sm10x_tcgen05_guardrail_trap_unallocated_columns_being_dealloced) ;  /* 0x0000006800147944 */ /* 0x028fea0003c00000 */
.L_x_80:
[----:B------:R-:W-:Y:S01]  /*4290*/  NOP ;  /* 0x0000000000007918 */ /* 0x000fe20000000000 */
[----:B------:R-:W-:Y:S05]  /*42a0*/  EXIT ;  /* 0x000000000000794d */ /* 0x000fea0003800000 */
.L_x_62:
[----:B------:R-:W-:-:S09]  /*42b0*/  UISETP.NE.OR UP0, UPT, UR18, 0x3, !UP3 ;  /* 0x000000031200788c */ /* 0x000fd2000df05670 */
[----:B------:R-:W-:Y:S05]  /*42c0*/  BRA.U UP0, `(.L_x_81) ;  /* 0x0000001100847547 */ /* 0x000fea000b800000 */
[----:B------:R-:W2:Y:S01]  /*42d0*/  LDCU.64 UR4, c[0x0][0x888] ;  /* 0x00011100ff0477ac */ /* 0x000ea20008000a00 */
[----:B------:R-:W3:Y:S01]  /*42e0*/  LDC.64 R12, c[0x0][0x348] ;  /* 0x0000d200ff0c7b82 */ /* 0x000ee20000000a00 */
[----:B------:R-:W-:Y:S02]  /*42f0*/  HFMA2 R9, -RZ, RZ, 0, 0 ;  /* 0x00000000ff097431 */ /* 0x000fe400000001ff */
[----:B------:R-:W-:Y:S01]  /*4300*/  IMAD.MOV.U32 R11, RZ, RZ, 0x1 ;  /* 0x00000001ff0b7424 */ /* 0x000fe200078e00ff */
[----:B------:R-:W4:Y:S01]  /*4310*/  LDCU UR40, c[0x0][0x370] ;  /* 0x00006e00ff2877ac */ /* 0x000f220008000800 */
[----:B------:R-:W-:Y:S01]  /*4320*/  IMAD.MOV.U32 R10, RZ, RZ, RZ ;  /* 0x000000ffff0a7224 */ /* 0x000fe200078e00ff */
[----:B------:R-:W-:Y:S01]  /*4330*/  MOV R3, 0x1000 ;  /* 0x0000100000037802 */ /* 0x000fe20000000f00 */
[----:B------:R-:W4:Y:S01]  /*4340*/  LDCU.128 UR48, c[0x0][0xb10] ;  /* 0x00016200ff3077ac */ /* 0x000f220008000c00 */
[----:B------:R-:W1:Y:S01]  /*4350*/  LDCU UR37, c[0x0][0x374] ;  /* 0x00006e80ff2577ac */ /* 0x000e620008000800 */
[----:B------:R-:W1:Y:S01]  /*4360*/  LDCU.64 UR38, c[0x0][0x890] ;  /* 0x00011200ff2677ac */ /* 0x000e620008000a00 */
[----:B------:R-:W1:Y:S01]  /*4370*/  LDCU UR15, c[0x0][0xb0c] ;  /* 0x00016180ff0f77ac */ /* 0x000e620008000800 */
[----:B--2---:R-:W-:Y:S01]  /*4380*/  UISETP.NE.U32.AND UP0, UPT, UR4, URZ, UPT ;  /* 0x000000ff0400728c */ /* 0x004fe2000bf05070 */
[----:B------:R-:W2:Y:S01]  /*4390*/  LDCU UR47, c[0x0][0xb20] ;  /* 0x00016400ff2f77ac */ /* 0x000ea20008000800 */
[----:B------:R-:W2:Y:S01]  /*43a0*/  LDCU UR4, c[0x0][0xb30] ;  /* 0x00016600ff0477ac */ /* 0x000ea20008000800 */
[----:B------:R-:W-:Y:S01]  /*43b0*/  UMOV UR21, 0x400 ;  /* 0x0000040000157882 */ /* 0x000fe20000000000 */
[----:B----4-:R-:W-:-:S02]  /*43c0*/  UIMAD.WIDE.U32 UR6, UR40, UR48, URZ ;  /* 0x00000030280672a5 */ /* 0x010fc4000f8e00ff */
[----:B-1----:R-:W-:Y:S02]  /*43d0*/  UIMAD.WIDE.U32 UR8, UR37, UR51, URZ ;  /* 0x00000033250872a5 */ /* 0x002fe4000f8e00ff */
[----:B------:R-:W-:Y:S02]  /*43e0*/  ULEA UR21, UR45, UR21, 0x18 ;  /* 0x000000152d157291 */ /* 0x000fe4000f8ec0ff */
[----:B------:R-:W-:Y:S02]  /*43f0*/  UISETP.NE.U32.AND UP6, UPT, UR38, URZ, UPT ;  /* 0x000000ff2600728c */ /* 0x000fe4000bfc5070 */
[----:B------:R-:W-:Y:S02]  /*4400*/  UIADD3 UR43, UPT, UPT, UR21, 0xb8, URZ ;  /* 0x000000b8152b7890 */ /* 0x000fe4000fffe0ff */
[----:B------:R-:W-:Y:S02]  /*4410*/  UISETP.NE.AND.EX UP5, UPT, UR5, URZ, UPT, UP0 ;  /* 0x000000ff0500728c */ /* 0x000fe4000bfa5300 */
[----:B------:R-:W-:Y:S01]  /*4420*/  UISETP.NE.AND UP0, UPT, UR42, 0x1, UPT ;  /* 0x000000012a00788c */ /* 0x000fe2000bf05270 */
[----:B------:R-:W-:Y:S01]  /*4430*/  UMOV UR6, UR7 ;  /* 0x0000000700067c82 */ /* 0x000fe20008000000 */
[----:B------:R-:W-:Y:S01]  /*4440*/  UMOV UR44, UR9 ;  /* 0x00000009002c7c82 */ /* 0x000fe20008000000 */
[----:B------:R-:W-:-:S02]  /*4450*/  USEL UR41, URZ, 0x1, UP4 ;  /* 0x00000001ff297887 */ /* 0x000fc4000a000000 */
[----:B------:R-:W-:Y:S02]  /*4460*/  UISETP.NE.AND UP0, UPT, UR15, 0x1, UPT ;  /* 0x000000010f00788c */ /* 0x000fe4000bf05270 */
[----:B------:R-:W-:Y:S02]  /*4470*/  UPLOP3.LUT UP4, UPT, UPT, UPT, UPT, 0x40, 0x4 ;  /* 0x000000000004789c */ /* 0x000fe40003f8e870 */
[----:B------:R-:W-:Y:S01]  /*4480*/  UISETP.GE.AND UP2, UPT, UR42, 0x1, UPT ;  /* 0x000000012a00788c */ /* 0x000fe2000bf46270 */
[----:B------:R-:W1:Y:S01]  /*4490*/  LDCU.64 UR22, c[0x0][0xb28] ;  /* 0x00016500ff1677ac */ /* 0x000e620008000a00 */
[----:B------:R-:W-:Y:S02]  /*44a0*/  UISETP.NE.AND.EX UP6, UPT, UR39, URZ, UPT, UP6 ;  /* 0x000000ff2700728c */ /* 0x000fe4000bfc5360 */
[----:B------:R-:W-:Y:S02]  /*44b0*/  UIADD3 UR33, UPT, UPT, UR21, 0xa0, URZ ;  /* 0x000000a015217890 */ /* 0x000fe4000fffe0ff */
[----:B------:R-:W-:-:S02]  /*44c0*/  UIADD3 UR25, UPT, UPT, UR21, 0xa8, URZ ;  /* 0x000000a815197890 */ /* 0x000fc4000fffe0ff */
[----:B------:R-:W-:Y:S02]  /*44d0*/  UIADD3 UR17, UPT, UPT, UR21, 0xb0, URZ ;  /* 0x000000b015117890 */ /* 0x000fe4000fffe0ff */
[----:B------:R-:W-:Y:S02]  /*44e0*/  UPRMT UR43, UR45, 0x654, UR43 ;  /* 0x000006542d2b7896 */ /* 0x000fe4000800002b */
[----:B------:R-:W-:Y:S02]  /*44f0*/  USHF.R.U32.HI UR46, URZ, UR49, UR6 ;  /* 0x00000031ff2e7299 */ /* 0x000fe40008011606 */
[----:B--2---:R-:W-:Y:S02]  /*4500*/  USHF.R.U32.HI UR44, URZ, UR47, UR44 ;  /* 0x0000002fff2c7299 */ /* 0x004fe4000801162c */
[----:B------:R-:W-:Y:S02]  /*4510*/  UISETP.NE.AND UP0, UPT, UR50, 0x1, UPT ;  /* 0x000000013200788c */ /* 0x000fe4000bf05270 */
[----:B---3--:R-:W-:-:S11]  /*4520*/  UISETP.NE.AND UP3, UPT, UR4, 0x1, UPT ;  /* 0x000000010400788c */ /* 0x008fd6000bf65270 */
.L_x_92:
[C---:B------:R-:W-:Y:S02]  /*4530*/  LEA R8, R10.reuse, UR21, 0x3 ;  /* 0x000000150a087c11 */ /* 0x040fe4000f8e18ff */
[----:B------:R-:W-:Y:S02]  /*4540*/  SHF.L.U32 R0, R9, 0x1f, RZ ;  /* 0x0000001f09007819 */ /* 0x000fe400000006ff */
[----:B------:R-:W-:Y:S02]  /*4550*/  LEA R4, R10, UR21, 0x4 ;  /* 0x000000150a047c11 */ /* 0x000fe4000f8e20ff */
[----:B--2---:R-:W2:Y:S02]  /*4560*/  SYNCS.PHASECHK.TRANS64.TRYWAIT P0, [R8+URZ+0xf0], R0 ;  /* 0x0000f000080075a7 */ /* 0x004ea400080011ff */
[----:B--2---:R-:W-:Y:S05]  /*4570*/  @!P0 BRA `(.L_x_82) ;  /* 0x0000005c00f48947 */ /* 0x004fea0003800000 */
.L_x_178:
[----:B------:R-:W3:Y:S01]  /*4580*/  LDS.128 R4, [R4+0x180] ;  /* 0x0001800004047984 */ /* 0x000ee20000000c00 */
[----:B------:R-:W-:Y:S01]  /*4590*/  UISETP.GE.AND UP0, UPT, UR42, 0x1, UPT ;  /* 0x000000012a00788c */ /* 0x000fe2000bf06270 */
[----:B------:R-:W-:Y:S01]  /*45a0*/  @!PT LDS RZ, [RZ] ;  /* 0x00000000fffff984 */ /* 0x000fe20000000800 */
[----:B------:R-:W-:Y:S01]  /*45b0*/  @!PT LDS RZ, [RZ] ;  /* 0x00000000fffff984 */ /* 0x000fe20000000800 */
[----:B------:R-:W-:Y:S01]  /*45c0*/  @!PT LDS RZ, [RZ] ;  /* 0x00000000fffff984 */ /* 0x000fe20000000800 */
[----:B------:R-:W-:Y:S01]  /*45d0*/  @!PT LDS RZ, [RZ] ;  /* 0x00000000fffff984 */ /* 0x000fe20000000800 */
[----:B------:R4:W-:Y:S06]  /*45e0*/  MEMBAR.ALL.CTA ;  /* 0x0000000000007992 */ /* 0x0009ec0000008000 */
[----:B----4-:R-:W4:Y:S01]  /*45f0*/  FENCE.VIEW.ASYNC.S ;  /* 0x00000000000073c6 */ /* 0x010f220000000000 */
[----:B---3--:R-:W-:Y:S11]  /*4600*/  LOP3.LUT P0, RZ, R6, 0x1, RZ, 0xc0, !PT ;  /* 0x0000000106ff7812 */ /* 0x008ff6000780c0ff */
[----:B------:R-:W-:Y:S02]  /*4610*/  @!UPT UIADD3 URZ, UPT, UPT, URZ, URZ, URZ ;  /* 0x000000fffffff290 */ /* 0x000fe4000fffe0ff */
[----:B----4-:R-:W-:Y:S01]  /*4620*/  VOTEU.ANY UP2, P0 ;  /* 0x0000000000ff7886 */ /* 0x010fe20000040100 */
[----:B------:R-:W-:Y:S11]  /*4630*/  PLOP3.LUT P0, PT, PT, PT, UP2, 0x80, 0x8 ;  /* 0x000000000008781c */ /* 0x000ff60003f0f028 */
[----:B------:R-:W-:Y:S02]  /*4640*/  @!UPT UIADD3 URZ, UPT, UPT, URZ, URZ, URZ ;  /* 0x000000fffffff290 */ /* 0x000fe4000fffe0ff */
[----:B--2---:R-:W-:Y:S02]  /*4650*/  @P0 SHF.R.U32.HI R0, RZ, 0x10, R5 ;  /* 0x00000010ff000819 */ /* 0x004fe40000011605 */
[----:B------:R-:W-:Y:S02]  /*4660*/  @P0 MOV R2, R4 ;  /* 0x0000000400020202 */ /* 0x000fe40000000f00 */
[----:B------:R-:W-:Y:S01]  /*4670*/  @P0 R2UR UR4, R0 ;  /* 0x00000000000402ca */ /* 0x000fe200000e0000 */
[----:B------:R-:W-:Y:S01]  /*4680*/  VIADD R0, R8, 0x100 ;  /* 0x0000010008007836 */ /* 0x000fe20000000000 */
[----:B------:R-:W-:Y:S02]  /*4690*/  @P0 LOP3.LUT R4, R5, 0xffff, RZ, 0xc0, !PT ;  /* 0x0000ffff05040812 */ /* 0x000fe400078ec0ff */
[----:B------:R-:W-:Y:S02]  /*46a0*/  @P0 R2UR UR6, R2 ;  /* 0x00000000020602ca */ /* 0x000fe400000e0000 */
[----:B------:R-:W-:Y:S02]  /*46b0*/  PRMT R0, RZ, 0x654, R0 ;  /* 0x00000654ff007816 */ /* 0x000fe40000000000 */
[----:B------:R-:W-:Y:S02]  /*46c0*/  @P0 R2UR UR5, R4 ;  /* 0x00000000040502ca */ /* 0x000fe400000e0000 */
[----:B------:R2:W-:Y:S03]  /*46d0*/  SYNCS.ARRIVE.TRANS64.RED.A1T0 RZ, [R0+URZ], RZ ;  /* 0x000000ff00ff79a7 */ /* 0x0005e600081004ff */
[----:B------:R-:W-:Y:S04]  /*46e0*/  @UP2 UMOV UR29, UR4 ;  /* 0x00000004001d2c82 */ /* 0x000fe80008000000 */
[----:B------:R-:W-:Y:S04]  /*46f0*/  @UP2 UMOV UR14, UR6 ;  /* 0x00000006000e2c82 */ /* 0x000fe80008000000 */
[----:B------:R-:W-:Y:S01]  /*4700*/  @UP2 UMOV UR13, UR5 ;  /* 0x00000005000d2c82 */ /* 0x000fe20008000000 */
[----:B------:R-:W-:Y:S05]  /*4710*/  BRA.U !UP0, `(.L_x_83) ;  /* 0x0000000108c07547 */ /* 0x000fea000b800000 */
[----:B------:R-:W-:Y:S02]  /*4720*/  UIMAD.WIDE.U32 UR18, UR13, UR51, URZ ;  /* 0x000000330d1272a5 */ /* 0x000fe4000f8e00ff */
[----:B------:R-:W-:Y:S02]  /*4730*/  UP2UR UR16, UPR, URZ, 0x4 ;  /* 0x00000004ff107883 */ /* 0x000fe40008000000 */
[----:B------:R-:W-:Y:S02]  /*4740*/  UISETP.NE.AND UP2, UPT, UR50, 0x1, UPT ;  /* 0x000000013200788c */ /* 0x000fe4000bf45270 */
[----:B------:R-:W-:Y:S02]  /*4750*/  UIMAD.WIDE.U32 UR26, UR14, UR48, URZ ;  /* 0x000000300e1a72a5 */ /* 0x000fe4000f8e00ff */
[----:B------:R-:W-:Y:S02]  /*4760*/  USEL UR4, UR37, UR44, !UP2 ;  /* 0x0000002c25047287 */ /* 0x000fe4000d000000 */
[----:B------:R-:W-:Y:S02]  /*4770*/  UISETP.NE.AND UP0, UPT, UR15, 0x1, UPT ;  /* 0x000000010f00788c */ /* 0x000fe4000bf05270 */
[----:B------:R-:W-:Y:S02]  /*4780*/  UP2UR UR20, UPR, URZ, 0x2 ;  /* 0x00000002ff147883 */ /* 0x000fe40008000000 */
[----:B------:R-:W-:Y:S02]  /*4790*/  UISETP.NE.AND UP1, UPT, UR42, 0x1, UPT ;  /* 0x000000012a00788c */ /* 0x000fe4000bf25270 */
[----:B-1----:R-:W-:Y:S02]  /*47a0*/  UIMAD.WIDE.U32 UR8, UR4, UR22, URZ ;  /* 0x00000016040872a5 */ /* 0x002fe4000f8e00ff */
[----:B------:R-:W-:Y:S01]  /*47b0*/  USEL UR7, UR40, UR46, !UP0 ;  /* 0x0000002e28077287 */ /* 0x000fe2000c000000 */
[----:B------:R-:W-:Y:S02]  /*47c0*/  UMOV UR5, UR19 ;  /* 0x0000001300057c82 */ /* 0x000fe40008000000 */
[----:B------:R-:W-:Y:S02]  /*47d0*/  USHF.R.U32.HI UR6, URZ, UR47, UR5 ;  /* 0x0000002fff067299 */ /* 0x000fe40008011605 */
[----:B------:R-:W-:Y:S02]  /*47e0*/  UIMAD.WIDE.U32 UR10, UR7, UR22, URZ ;  /* 0x00000016070a72a5 */ /* 0x000fe4000f8e00ff */
[----:B------:R-:W-:Y:S02]  /*47f0*/  USEL UR6, UR13, UR6, !UP2 ;  /* 0x000000060d067287 */ /* 0x000fe4000d000000 */
[----:B------:R-:W-:Y:S01]  /*4800*/  UISETP.NE.AND UP2, UPT, UR16, URZ, UPT ;  /* 0x000000ff1000728c */ /* 0x000fe2000bf45270 */
[----:B------:R-:W-:Y:S02]  /*4810*/  UMOV UR5, UR27 ;  /* 0x0000001b00057c82 */ /* 0x000fe40008000000 */
[----:B------:R-:W-:Y:S03]  /*4820*/  USHF.R.U32.HI UR12, URZ, UR49, UR5 ;  /* 0x00000031ff0c7299 */ /* 0x000fe60008011605 */
[----:B------:R-:W-:Y:S02]  /*4830*/  UMOV UR5, UR9 ;  /* 0x0000000900057c82 */ /* 0x000fe40008000000 */
[----:B------:R-:W-:Y:S03]  /*4840*/  @UP1 USHF.R.U32.HI UR4, URZ, UR23, UR5 ;  /* 0x00000017ff041299 */ /* 0x000fe60008011605 */
[----:B------:R-:W-:Y:S01]  /*4850*/  UMOV UR5, UR11 ;  /* 0x0000000b00057c82 */ /* 0x000fe20008000000 */
[----:B------:R-:W-:Y:S02]  /*4860*/  UIMAD UR4, UR42, UR4, URZ ;  /* 0x000000042a0472a4 */ /* 0x000fe4000f8e02ff */
[----:B------:R-:W-:Y:S02]  /*4870*/  @UP1 USHF.R.U32.HI UR7, URZ, UR23, UR5 ;  /* 0x00000017ff071299 */ /* 0x000fe40008011605 */
[----:B------:R-:W-:Y:S02]  /*4880*/  USEL UR5, UR14, UR12, !UP0 ;  /* 0x0000000c0e057287 */ /* 0x000fe4000c000000 */
[----:B------:R-:W-:Y:S02]  /*4890*/  UIMAD.WIDE.U32 UR10, UR6, UR22, URZ ;  /* 0x00000016060a72a5 */ /* 0x000fe4000f8e00ff */
[----:B------:R-:W-:Y:S02]  /*48a0*/  UIMAD UR8, UR42, UR7, URZ ;  /* 0x000000072a0872a4 */ /* 0x000fe4000f8e02ff */
[----:B------:R-:W-:Y:S03]  /*48b0*/  UISETP.GE.AND UP0, UPT, UR6, UR4, UPT ;  /* 0x000000040600728c */ /* 0x000fe6000bf06270 */
[----:B------:R-:W-:Y:S01]  /*48c0*/  UMOV UR4, UR11 ;  /* 0x0000000b00047c82 */ /* 0x000fe20008000000 */
[----:B------:R-:W-:Y:S02]  /*48d0*/  UISETP.GE.OR UP0, UPT, UR5, UR8, UP0 ;  /* 0x000000080500728c */ /* 0x000fe40008706670 */
[----:B------:R-:W-:Y:S02]  /*48e0*/  USHF.R.U32.HI UR4, URZ, UR23, UR4 ;  /* 0x00000017ff047299 */ /* 0x000fe40008011604 */
[----:B------:R-:W-:Y:S02]  /*48f0*/  UIMAD.WIDE.U32 UR8, UR5, UR22, URZ ;  /* 0x00000016050872a5 */ /* 0x000fe4000f8e00ff */
[----:B------:R-:W-:Y:S04]  /*4900*/  USEL UR10, UR6, UR4, !UP1 ;  /* 0x00000004060a7287 */ /* 0x000fe8000c800000 */
[----:B------:R-:W-:Y:S01]  /*4910*/  UIADD3 UR11, UPT, UPT, -UR10, URZ, URZ ;  /* 0x000000ff0a0b7290 */ /* 0x000fe2000fffe1ff */
[----:B------:R-:W-:Y:S02]  /*4920*/  @!UP0 UMOV UR4, UR9 ;  /* 0x0000000900048c82 */ /* 0x000fe40008000000 */
[----:B------:R-:W-:Y:S02]  /*4930*/  @!UP0 USHF.R.U32.HI UR4, URZ, UR23, UR4 ;  /* 0x00000017ff048299 */ /* 0x000fe40008011604 */
[----:B------:R-:W-:Y:S02]  /*4940*/  UIMAD UR8, UR42, UR11, UR6 ;  /* 0x0000000b2a0872a4 */ /* 0x000fe4000f8e0206 */
[----:B------:R-:W-:Y:S02]  /*4950*/  @!UP0 USEL UR4, UR5, UR4, !UP1 ;  /* 0x0000000405048287 */ /* 0x000fe4000c800000 */
[----:B------:R-:W-:Y:S02]  /*4960*/  UISETP.NE.AND UP1, UPT, UR20, URZ, UPT ;  /* 0x000000ff1400728c */ /* 0x000fe4000bf25270 */
[----:B------:R-:W-:Y:S02]  /*4970*/  @!UP0 UIMAD UR8, UR7, UR8, UR4 ;  /* 0x00000008070882a4 */ /* 0x000fe4000f8e0204 */
[----:B------:R-:W-:Y:S02]  /*4980*/  @!UP0 UIADD3 UR9, UPT, UPT, UR10, -UR4, URZ ;  /* 0x800000040a098290 */ /* 0x000fe4000fffe0ff */
[----:B------:R-:W-:Y:S02]  /*4990*/  UIADD3 UR4, UPT, UPT, -UR5, URZ, URZ ;  /* 0x000000ff05047290 */ /* 0x000fe4000fffe1ff */
[----:B------:R-:W-:Y:S02]  /*49a0*/  UIADD3 UR7, UPT, UPT, -UR6, URZ, URZ ;  /* 0x000000ff06077290 */ /* 0x000fe4000fffe1ff */
[----:B------:R-:W-:Y:S02]  /*49b0*/  @!UP0 UIMAD UR6, UR9, UR42, UR5 ;  /* 0x0000002a090682a4 */ /* 0x000fe4000f8e0205 */
[----:B------:R-:W-:Y:S02]  /*49c0*/  UIMAD UR14, UR15, UR4, UR14 ;  /* 0x000000040f0e72a4 */ /* 0x000fe4000f8e020e */
[----:B------:R-:W-:Y:S01]  /*49d0*/  UIMAD UR13, UR50, UR7, UR13 ;  /* 0x00000007320d72a4 */ /* 0x000fe2000f8e020d */
[----:B------:R-:W-:Y:S02]  /*49e0*/  @!UP0 UMOV UR5, UR8 ;  /* 0x0000000800058c82 */ /* 0x000fe40008000000 */
[----:B------:R-:W-:Y:S02]  /*49f0*/  UIMAD UR14, UR5, UR15, UR14 ;  /* 0x0000000f050e72a4 */ /* 0x000fe4000f8e020e */
[----:B------:R-:W-:Y:S11]  /*4a00*/  UIMAD UR13, UR6, UR50, UR13 ;  /* 0x00000032060d72a4 */ /* 0x000ff6000f8e020d */
[----:B------:R-:W-:Y:S01]  /*4a10*/  @!UPT UIADD3 URZ, UPT, UPT, URZ, URZ, URZ ;  /* 0x000000fffffff290 */ /* 0x000fe2000fffe0ff */
.L_x_83:
[----:B------:R-:W3:Y:S01]  /*4a20*/  @!UP3 LDCU.128 UR8, c[0x0][0xb10] ;  /* 0x00016200ff08b7ac */ /* 0x000ee20008000c00 */
[----:B------:R-:W-:Y:S02]  /*4a30*/  ISETP.NE.U32.AND P0, PT, RZ, UR38, PT ;  /* 0x00000026ff007c0c */ /* 0x000fe4000bf05070 */
[----:B------:R-:W-:Y:S02]  /*4a40*/  SHF.L.U32 R4, R11, 0x1f, RZ ;  /* 0x0000001f0b047819 */ /* 0x000fe400000006ff */
[----:B------:R-:W-:Y:S01]  /*4a50*/  ISETP.NE.AND.EX P0, PT, RZ, UR39, PT, P0 ;  /* 0x00000027ff007c0c */ /* 0x000fe2000bf05300 */
[----:B------:R-:W4:Y:S01]  /*4a60*/  @!UP3 LDCU UR5, c[0x0][0xb0c] ;  /* 0x00016180ff05b7ac */ /* 0x000f220008000800 */
[----:B------:R-:W-:Y:S02]  /*4a70*/  USHF.L.U32 UR35, UR30, 0x6, URZ ;  /* 0x000000061e237899 */ /* 0x000fe400080006ff */
[----:B------:R-:W-:Y:S02]  /*4a80*/  USHF.L.U32 UR34, UR31, 0x8, URZ ;  /* 0x000000081f227899 */ /* 0x000fe400080006ff */
[----:B---3--:R-:W-:Y:S07]  /*4a90*/  UIMAD.WIDE.U32 UR6, UR14, UR8, URZ ;  /* 0x000000080e0672a5 */ /* 0x008fee000f8e00ff */
[----:B------:R-:W-:Y:S01]  /*4aa0*/  @!UP3 UMOV UR4, UR7 ;  /* 0x000000070004bc82 */ /* 0x000fe20008000000 */
[----:B----4-:R-:W-:Y:S02]  /*4ab0*/  @!UP3 UISETP.NE.AND UP0, UPT, UR5, 0x1, UPT ;  /* 0x000000010500b88c */ /* 0x010fe4000bf05270 */
[----:B------:R-:W-:Y:S02]  /*4ac0*/  @!UP3 USHF.R.U32.HI UR4, URZ, UR9, UR4 ;  /* 0x00000009ff04b299 */ /* 0x000fe40008011604 */
[----:B------:R-:W-:Y:S02]  /*4ad0*/  UIMAD.WIDE.U32 UR6, UR13, UR11, URZ ;  /* 0x0000000b0d0672a5 */ /* 0x000fe4000f8e00ff */
[----:B------:R-:W-:Y:S02]  /*4ae0*/  @!UP3 USEL UR8, UR14, UR4, !UP0 ;  /* 0x000000040e08b287 */ /* 0x000fe4000c000000 */
[----:B------:R-:W-:Y:S03]  /*4af0*/  @!UP3 UISETP.NE.AND UP0, UPT, UR10, 0x1, UPT ;  /* 0x000000010a00b88c */ /* 0x000fe6000bf05270 */
[----:B------:R-:W-:Y:S02]  /*4b00*/  @!UP3 UMOV UR6, UR7 ;  /* 0x000000070006bc82 */ /* 0x000fe40008000000 */
[----:B------:R-:W3:Y:S02]  /*4b10*/  @!UP3 LDCU UR4, c[0x0][0xb20] ;  /* 0x00016400ff04b7ac */ /* 0x000ee40008000800 */
[----:B---3--:R-:W-:Y:S04]  /*4b20*/  @!UP3 USHF.R.U32.HI UR6, URZ, UR4, UR6 ;  /* 0x00000004ff06b299 */ /* 0x008fe80008011606 */
[----:B------:R-:W-:Y:S04]  /*4b30*/  @!UP3 USEL UR6, UR13, UR6, !UP0 ;  /* 0x000000060d06b287 */ /* 0x000fe8000c000000 */
[----:B------:R-:W-:Y:S02]  /*4b40*/  @!UP3 UIADD3 UR4, UPT, UPT, -UR8, UR6, URZ ;  /* 0x000000060804b290 */ /* 0x000fe4000fffe1ff */
[----:B------:R-:W-:Y:S02]  /*4b50*/  @!UP3 UIADD3 UR6, UPT, UPT, UR8, -UR6, URZ ;  /* 0x800000060806b290 */ /* 0x000fe4000fffe0ff */
[----:B------:R-:W-:Y:S02]  /*4b60*/  @!UP3 UIMAD UR14, UR4, UR5, UR14 ;  /* 0x00000005040eb2a4 */ /* 0x000fe4000f8e020e */
[----:B------:R-:W-:Y:S01]  /*4b70*/  @!UP3 UIMAD UR13, UR6, UR10, UR13 ;  /* 0x0000000a060db2a4 */ /* 0x000fe2000f8e020d */
[----:B------:R-:W-:Y:S11]  /*4b80*/  BRA.U UP4, `(.L_x_84) ;  /* 0x0000000104107547 */ /* 0x000ff6000b800000 */
[----:B------:R-:W-:Y:S04]  /*4b90*/  MOV R2, UR41 ;  /* 0x0000002900027c02 */ /* 0x000fe80008000f00 */
[----:B------:R-:W-:Y:S04]  /*4ba0*/  SHF.L.U32 R2, R2, 0x1f, RZ ;  /* 0x0000001f02027819 */ /* 0x000fe800000006ff */
[----:B------:R-:W3:Y:S02]  /*4bb0*/  SYNCS.PHASECHK.TRANS64.TRYWAIT P1, [UR21+0xe8], R2 ;  /* 0x0000e802ff0075a7 */ /* 0x000ee40008021115 */
[----:B---3--:R-:W-:Y:S05]  /*4bc0*/  @!P1 BRA `(.L_x_85) ;  /* 0x0000005800749947 */ /* 0x008fea0003800000 */
.L_x_84:
[----:B------:R-:W-:Y:S05]  /*4bd0*/  BRA.U !UP6, `(.L_x_86) ;  /* 0x000000010e387547 */ /* 0x000fea000b800000 */
[----:B------:R-:W-:Y:S01]  /*4be0*/  UPLOP3.LUT UP1, UPT, UPT, UPT, UP5, 0x80, 0x8 ;  /* 0x000000000008789c */ /* 0x000fe20003f2f050 */
[----:B--2---:R-:W-:Y:S01]  /*4bf0*/  HFMA2 R0, -RZ, RZ, 0, 5.9604644775390625e-08 ;  /* 0x00000001ff007431 */ /* 0x004fe200000001ff */
[----:B------:R-:W2:Y:S01]  /*4c00*/  LDCU.64 UR8, c[0x0][0x358] ;  /* 0x00006b00ff0877ac */ /* 0x000ea20008000a00 */
[----:B------:R-:W-:Y:S03]  /*4c10*/  IMAD.MOV.U32 R74, RZ, RZ, 0x1 ;  /* 0x00000001ff4a7424 */ /* 0x000fe600078e00ff */
[----:B------:R-:W-:Y:S05]  /*4c20*/  PLOP3.LUT P1, PT, PT, PT, UP1, 0x80, 0x8 ;  /* 0x000000000008781c */ /* 0x000fea0003f2f018 */
[----:B------:R-:W3:Y:S01]  /*4c30*/  @UP1 LDCU.64 UR4, c[0x0][0x888] ;  /* 0x00011100ff0417ac */ /* 0x000ee20008000a00 */
[----:B------:R-:W-:Y:S07]  /*4c40*/  @UP1 UIMAD UR6, UR36, UR38, URZ ;  /* 0x00000026240612a4 */ /* 0x000fee000f8e02ff */
[----:B------:R-:W-:Y:S01]  /*4c50*/  @!P1 PRMT R74, R0, 0x7610, R74 ;  /* 0x00007610004a9816 */ /* 0x000fe2000000004a */
[----:B---3--:R-:W-:Y:S06]  /*4c60*/  @UP1 UIMAD.WIDE UR4, UR6, 0x4, UR4 ;  /* 0x00000004060418a5 */ /* 0x008fec000f8e0204 */
[----:B-----5:R-:W-:Y:S01]  /*4c70*/  IMAD.U32 R40, RZ, RZ, UR4 ;  /* 0x00000004ff287e24 */ /* 0x020fe2000f8e00ff */
[----:B------:R-:W-:Y:S04]  /*4c80*/  MOV R41, UR5 ;  /* 0x0000000500297c02 */ /* 0x000fe80008000f00 */
[----:B------:R-:W3:Y:S01]  /*4c90*/  @!UP1 LDCU UR4, c[0x0][0x880] ;  /* 0x00011000ff0497ac */ /* 0x000ee20008000800 */
[----:B--2---:R4:W5:Y:S02]  /*4ca0*/  @P1 LDG.E R40, desc[UR8][R40.64] ;  /* 0x0000000828281981 */ /* 0x004964000c1e1900 */
[----:B---34-:R-:W-:Y:S07]  /*4cb0*/  @!P1 IMAD.U32 R40, RZ, RZ, UR4 ;  /* 0x00000004ff289e24 */ /* 0x018fee000f8e00ff */
.L_x_86:
[----:B-----5:R-:W-:Y:S01]  /*4cc0*/  @!P0 ISETP.EQ.AND P2, PT, R40, RZ, PT ;  /* 0x000000ff2800820c */ /* 0x020fe20003f42270 */
[----:B------:R-:W-:Y:S01]  /*4cd0*/  @!UPT UIADD3 URZ, UPT, UPT, URZ, URZ, URZ ;  /* 0x000000fffffff290 */ /* 0x000fe2000fffe0ff */
[----:B------:R-:W-:Y:S11]  /*4ce0*/  @!P0 BRA `(.L_x_87) ;  /* 0x0000000000148947 */ /* 0x000ff60003800000 */
[----:B------:R-:W-:Y:S02]  /*4cf0*/  LOP3.LUT P0, RZ, R74, 0xff, RZ, 0xc0, !PT ;  /* 0x000000ff4aff7812 */ /* 0x000fe4000780c0ff */
[----:B------:R-:W-:Y:S04]  /*4d00*/  PLOP3.LUT P2, PT, PT, PT, UP1, 0x80, 0x8 ;  /* 0x000000000008781c */ /* 0x000fe80003f4f018 */
[----:B------:R-:W-:Y:S07]  /*4d10*/  PLOP3.LUT P2, PT, P2, PT, PT, 0x8, 0x80 ;  /* 0x000000000080781c */ /* 0x000fee000174e170 */
[----:B------:R-:W-:Y:S11]  /*4d20*/  @P0 ISETP.EQ.AND P2, PT, R40, RZ, PT ;  /* 0x000000ff2800020c */ /* 0x000ff60003f42270 */
[----:B------:R-:W-:Y:S02]  /*4d30*/  @!UPT UIADD3 URZ, UPT, UPT, URZ, URZ, URZ ;  /* 0x000000fffffff290 */ /* 0x000fe4000fffe0ff */
.L_x_87:
[----:B------:R-:W3:Y:S01]  /*4d40*/  SYNCS.PHASECHK.TRANS64.TRYWAIT P0, [UR21+0xc0], R4 ;  /* 0x0000c004ff0075a7 */ /* 0x000ee20008001115 */
[----:B------:R-:W-:Y:S04]  /*4d50*/  ELECT P1, URZ, PT ;  /* 0x0000000000ff782f */ /* 0x000fe80003820000 */
[----:B------:R-:W-:Y:S01]  /*4d60*/  PLOP3.LUT P1, PT, P2, P1, PT, 0xf2, 0x2f ;  /* 0x00000000002f781c */ /* 0x000fe20001723e72 */
[----:B------:R-:W-:Y:S01]  /*4d70*/  @!UPT UIADD3 URZ, UPT, UPT, URZ, URZ, URZ ;  /* 0x000000fffffff290 */ /* 0x000fe2000fffe0ff */
[----:B---3--:R-:W-:Y:S11]  /*4d80*/  @!P0 BRA `(.L_x_88) ;  /* 0x00000058001c8947 */ /* 0x008ff60003800000 */
.L_x_181:
[----:B--2---:R-:W-:Y:S01]  /*4d90*/  @!P1 IADD3 R2, P0, PT, R12, 0x580, RZ ;  /* 0x000005800c029810 */ /* 0x004fe20007f1e0ff */
[----:B------:R-:W-:Y:S01]  /*4da0*/  VOTEU.ALL UP0, P1 ;  /* 0x0000000000ff7886 */ /* 0x000fe20000800000 */
[----:B------:R-:W-:Y:S01]  /*4db0*/  UMOV UR6, 0x0 ;  /* 0x0000000000067882 */ /* 0x000fe20000000000 */
[----:B------:R-:W-:Y:S01]  /*4dc0*/  UMOV UR7, 0x10000000 ;  /* 0x1000000000077882 */ /* 0x000fe20000000000 */
[----:B------:R-:W-:Y:S01]  /*4dd0*/  @!P1 R2UR UR5, R2 ;  /* 0x00000000020592ca */ /* 0x000fe200000e0000 */
[----:B------:R-:W-:Y:S01]  /*4de0*/  @!P1 IMAD.X R0, RZ, RZ, R13, P0 ;  /* 0x000000ffff009224 */ /* 0x000fe200000e060d */
[----:B------:R-:W-:Y:S01]  /*4df0*/  @!UP0 UIADD3 UR32, UPT, UPT, UR21, 0x200, URZ ;  /* 0x0000020015208890 */ /* 0x000fe2000fffe0ff */
[----:B------:R-:W-:Y:S03]  /*4e00*/  VOTEU.ALL UP0, P1 ;  /* 0x0000000000ff7886 */ /* 0x000fe60000800000 */
[----:B------:R-:W-:Y:S01]  /*4e10*/  @!P1 R2UR UR4, R0 ;  /* 0x00000000000492ca */ /* 0x000fe200000e0000 */
[----:B------:R-:W-:Y:S06]  /*4e20*/  @!P1 IMAD.MOV.U32 R0, RZ, RZ, 0x1000 ;  /* 0x00001000ff009424 */ /* 0x000fec00078e00ff */
[----:B------:R-:W-:Y:S06]  /*4e30*/  IMAD.U32 R6, RZ, RZ, UR5 ;  /* 0x00000005ff067e24 */ /* 0x000fec000f8e00ff */
[----:B------:R-:W-:Y:S01]  /*4e40*/  IMAD.U32 R7, RZ, RZ, UR4 ;  /* 0x00000004ff077e24 */ /* 0x000fe2000f8e00ff */
[----:B------:R-:W-:Y:S04]  /*4e50*/  @!P1 R2UR UR4, R6 ;  /* 0x00000000060492ca */ /* 0x000fe800000e0000 */
[----:B------:R-:W-:Y:S11]  /*4e60*/  @!P1 R2UR UR5, R7 ;  /* 0x00000000070592ca */ /* 0x000ff600000e0000 */
[----:B------:R-:W-:Y:S02]  /*4e70*/  @!UPT UIADD3 URZ, UPT, UPT, URZ, URZ, URZ ;  /* 0x000000fffffff290 */ /* 0x000fe4000fffe0ff */
[----:B------:R2:W-:Y:S01]  /*4e80*/  @!UP0 UTMALDG.3D [UR32], [UR4], desc[UR6] ;  /* 0x00000620040085b4 */ /* 0x0005e20008011000 */
[----:B------:R3:W-:Y:S01]  /*4e90*/  @!P1 SYNCS.ARRIVE.TRANS64.RED.A0TR RZ, [UR21+0xa0], R0 ;  /* 0x0000a000ffff99a7 */ /* 0x0007e20008300415 */
[----:B--2---:R-:W-:Y:S09]  /*4ea0*/  UPRMT UR4, UR45, 0x654, UR33 ;  /* 0x000006542d047896 */ /* 0x004ff20008000021 */
[----:B------:R-:W-:Y:S01]  /*4eb0*/  SYNCS.ARRIVE.TRANS64.RED.A1T0 RZ, [UR4], RZ ;  /* 0x000000ffffff79a7 */ /* 0x000fe20008100404 */
[----:B------:R-:W2:Y:S02]  /*4ec0*/  SYNCS.PHASECHK.TRANS64.TRYWAIT P0, [UR21+0xc8], R4 ;  /* 0x0000c804ff0075a7 */ /* 0x000ea40008001115 */
[----:B--23--:R-:W-:Y:S05]  /*4ed0*/  @!P0 BRA `(.L_x_89) ;  /* 0x0000005400e08947 */ /* 0x00cfea0003800000 */
.L_x_183:
[----:B------:R-:W-:Y:S01]  /*4ee0*/  @!P1 IADD3 R2, P0, PT, R12, 0x580, RZ ;  /* 0x000005800c029810 */ /* 0x000fe20007f1e0ff */
[----:B------:R-:W-:Y:S01]  /*4ef0*/  VOTEU.ALL UP0, P1 ;  /* 0x0000000000ff7886 */ /* 0x000fe20000800000 */
[----:B------:R-:W-:Y:S01]  /*4f00*/  UMOV UR6, 0x0 ;  /* 0x0000000000067882 */ /* 0x000fe20000000000 */
[----:B------:R-:W-:Y:S01]  /*4f10*/  UMOV UR7, 0x10000000 ;  /* 0x1000000000077882 */ /* 0x000fe20000000000 */
[----:B------:R-:W-:Y:S01]  /*4f20*/  @!P1 R2UR UR5, R2 ;  /* 0x00000000020592ca */ /* 0x000fe200000e0000 */
[----:B--2---:R-:W-:Y:S01]  /*4f30*/  @!P1 IMAD.X R0, RZ, RZ, R13, P0 ;  /* 0x000000ffff009224 */ /* 0x004fe200000e060d */
[----:B------:R-:W-:Y:S02]  /*4f40*/  @!UP0 UIADD3 UR26, UPT, UPT, UR34, 0x40, URZ ;  /* 0x00000040221a8890 */ /* 0x000fe4000fffe0ff */
[----:B------:R-:W-:Y:S02]  /*4f50*/  @!UP0 UIADD3 UR24, UPT, UPT, UR21, 0x1200, URZ ;  /* 0x0000120015188890 */ /* 0x000fe4000fffe0ff */
[----:B------:R-:W-:Y:S01]  /*4f60*/  @!P1 R2UR UR4, R0 ;  /* 0x00000000000492ca */ /* 0x000fe200000e0000 */
[----:B------:R-:W-:Y:S01]  /*4f70*/  VOTEU.ALL UP0, P1 ;  /* 0x0000000000ff7886 */ /* 0x000fe20000800000 */
[----:B------:R-:W-:Y:S01]  /*4f80*/  UMOV UR27, UR35 ;  /* 0x00000023001b7c82 */ /* 0x000fe20008000000 */
[----:B------:R-:W-:Y:S01]  /*4f90*/  UMOV UR28, UR36 ;  /* 0x00000024001c7c82 */ /* 0x000fe20008000000 */
[----:B------:R-:W-:Y:S03]  /*4fa0*/  @!P1 IMAD.MOV.U32 R0, RZ, RZ, 0x1000 ;  /* 0x00001000ff009424 */ /* 0x000fe600078e00ff */
        /* <DEDUP_REMOVED lines=11> */
.L_x_185:
[----:B------:R-:W-:Y:S01]  /*5060*/  @!P1 IADD3 R2, P0, PT, R12, 0x580, RZ ;  /* 0x000005800c029810 */ /* 0x000fe20007f1e0ff */
[----:B------:R-:W-:Y:S01]  /*5070*/  VOTEU.ALL UP0, P1 ;  /* 0x0000000000ff7886 */ /* 0x000fe20000800000 */
[----:B------:R-:W-:Y:S01]  /*5080*/  UMOV UR6, 0x0 ;  /* 0x0000000000067882 */ /* 0x000fe20000000000 */
[----:B------:R-:W-:Y:S01]  /*5090*/  UMOV UR7, 0x10000000 ;  /* 0x1000000000077882 */ /* 0x000fe20000000000 */
[----:B------:R-:W-:Y:S01]  /*50a0*/  @!P1 R2UR UR5, R2 ;  /* 0x00000000020592ca */ /* 0x000fe200000e0000 */
[----:B--2---:R-:W-:Y:S01]  /*50b0*/  @!P1 IMAD.X R0, RZ, RZ, R13, P0 ;  /* 0x000000ffff009224 */ /* 0x004fe200000e060d */
[----:B------:R-:W-:Y:S01]  /*50c0*/  @!UP0 UIADD3 UR18, UPT, UPT, UR34, 0x80, URZ ;  /* 0x0000008022128890 */ /* 0x000fe2000fffe0ff */
[----:B------:R-:W-:Y:S01]  /*50d0*/  VIADD R10, R10, 0x1 ;  /* 0x000000010a0a7836 */ /* 0x000fe20000000000 */
        /* <DEDUP_REMOVED lines=17> */
.L_x_187:
[----:B------:R-:W-:Y:S01]  /*51f0*/  @!P1 IADD3 R2, P0, PT, R12, 0x580, RZ ;  /* 0x000005800c029810 */ /* 0x000fe20007f1e0ff */
[----:B------:R-:W-:Y:S01]  /*5200*/  VOTEU.ALL UP0, P1 ;  /* 0x0000000000ff7886 */ /* 0x000fe20000800000 */
[----:B------:R-:W-:Y:S01]  /*5210*/  UMOV UR6, 0x0 ;  /* 0x0000000000067882 */ /* 0x000fe20000000000 */
[----:B------:R-:W-:Y:S01]  /*5220*/  UMOV UR7, 0x10000000 ;  /* 0x1000000000077882 */ /* 0x000fe20000000000 */
[----:B------:R-:W-:Y:S01]  /*5230*/  @!P1 R2UR UR5, R2 ;  /* 0x00000000020592ca */ /* 0x000fe200000e0000 */
[----:B--2---:R-:W-:Y:S01]  /*5240*/  @!P1 IMAD.X R0, RZ, RZ, R13, P0 ;  /* 0x000000ffff009224 */ /* 0x004fe200000e060d */
[----:B------:R-:W-:Y:S01]  /*5250*/  @!UP0 UIADD3 UR10, UPT, UPT, UR34, 0xc0, URZ ;  /* 0x000000c0220a8890 */ /* 0x000fe2000fffe0ff */
[----:B------:R-:W-:Y:S01]  /*5260*/  R2UR UR18, R76 ;  /* 0x000000004c1272ca */ /* 0x000fe200000e0000 */
[----:B------:R-:W-:Y:S01]  /*5270*/  @!UP0 UIADD3 UR8, UPT, UPT, UR21, 0x3200, URZ ;  /* 0x0000320015088890 */ /* 0x000fe2000fffe0ff */
[----:B------:R-:W-:Y:S01]  /*5280*/  R2UR UR16, R77 ;  /* 0x000000004d1072ca */ /* 0x000fe200000e0000 */
[----:B------:R-:W-:Y:S01]  /*5290*/  @!UP0 UIADD3 UR9, UPT, UPT, UR21, 0xb8, URZ ;  /* 0x000000b815098890 */ /* 0x000fe2000fffe0ff */
[----:B------:R-:W-:Y:S01]  /*52a0*/  @!P1 R2UR UR4, R0 ;  /* 0x00000000000492ca */ /* 0x000fe200000e0000 */
[----:B------:R-:W-:Y:S01]  /*52b0*/  VOTEU.ALL UP0, P1 ;  /* 0x0000000000ff7886 */ /* 0x000fe20000800000 */
[----:B------:R-:W-:Y:S01]  /*52c0*/  UMOV UR11, UR35 ;  /* 0x00000023000b7c82 */ /* 0x000fe20008000000 */
[----:B------:R-:W-:Y:S01]  /*52d0*/  UMOV UR12, UR36 ;  /* 0x00000024000c7c82 */ /* 0x000fe20008000000 */
[C---:B------:R-:W-:Y:S01]  /*52e0*/  ISETP.NE.AND P0, PT, R10.reuse, 0x2, PT ;  /* 0x000000020a00780c */ /* 0x040fe20003f05270 */
[----:B------:R-:W-:Y:S01]  /*52f0*/  UMOV UR36, UR29 ;  /* 0x0000001d00247c82 */ /* 0x000fe20008000000 */
[----:B------:R-:W-:Y:S01]  /*5300*/  IMAD.U32 R4, RZ, RZ, UR5 ;  /* 0x00000005ff047e24 */ /* 0x000fe2000f8e00ff */
[----:B------:R-:W-:Y:S01]  /*5310*/  LOP3.LUT R11, R11, 0x1, RZ, 0x3c, !PT ;  /* 0x000000010b0b7812 */ /* 0x000fe200078e3cff */
[----:B------:R-:W-:Y:S01]  /*5320*/  UPLOP3.LUT UP4, UPT, UPT, UPT, UPT, 0x80, 0x8 ;  /* 0x000000000008789c */ /* 0x000fe20003f8f070 */
[----:B------:R-:W-:Y:S01]  /*5330*/  SEL R0, RZ, 0x1, P0 ;  /* 0x00000001ff007807 */ /* 0x000fe20000000000 */
[----:B------:R-:W-:Y:S01]  /*5340*/  UIADD3 UR31, UPT, UPT, UR13, UR18, URZ ;  /* 0x000000120d1f7290 */ /* 0x000fe2000fffe0ff */
[----:B------:R-:W-:Y:S01]  /*5350*/  SEL R10, R10, RZ, P0 ;  /* 0x000000ff0a0a7207 */ /* 0x000fe20000000000 */
[----:B------:R-:W-:Y:S01]  /*5360*/  UIADD3 UR30, UPT, UPT, UR14, UR16, URZ ;  /* 0x000000100e1e7290 */ /* 0x000fe2000fffe0ff */
[----:B------:R-:W-:Y:S01]  /*5370*/  IMAD.U32 R5, RZ, RZ, UR4 ;  /* 0x00000004ff057e24 */ /* 0x000fe2000f8e00ff */
[----:B------:R-:W-:Y:S02]  /*5380*/  @!P1 R2UR UR4, R4 ;  /* 0x00000000040492ca */ /* 0x000fe400000e0000 */
[----:B------:R-:W-:Y:S02]  /*5390*/  LOP3.LUT R9, R9, R0, RZ, 0x3c, !PT ;  /* 0x0000000009097212 */ /* 0x000fe400078e3cff */
[----:B------:R-:W-:Y:S11]  /*53a0*/  @!P1 R2UR UR5, R5 ;  /* 0x00000000050592ca */ /* 0x000ff600000e0000 */
[----:B------:R-:W-:Y:S02]  /*53b0*/  @!UPT UIADD3 URZ, UPT, UPT, URZ, URZ, URZ ;  /* 0x000000fffffff290 */ /* 0x000fe4000fffe0ff */
[----:B------:R2:W-:Y:S01]  /*53c0*/  @!UP0 UTMALDG.3D [UR8], [UR4], desc[UR6] ;  /* 0x00000608040085b4 */ /* 0x0005e20008011000 */
[----:B------:R2:W-:Y:S01]  /*53d0*/  @!P1 SYNCS.ARRIVE.TRANS64.RED.A0TR RZ, [UR21+0xb8], R3 ;  /* 0x0000b803ffff99a7 */ /* 0x0005e20008300415 */
[----:B------:R-:W-:Y:S01]  /*53e0*/  SYNCS.ARRIVE.TRANS64.RED.A1T0 RZ, [UR43], RZ ;  /* 0x000000ffffff79a7 */ /* 0x000fe2000810042b */
[----:B------:R-:W-:Y:S05]  /*53f0*/  BRA.U UP2, `(.L_x_92) ;  /* 0xfffffff1024c7547 */ /* 0x000fea000b83ffff */
[----:B------:R-:W-:-:S04]  /*5400*/  SHF.L.U32 R2, R11, 0x1f, RZ ;  /* 0x0000001f0b027819 */ /* 0x000fc800000006ff */
[----:B------:R-:W3:Y:S02]  /*5410*/  SYNCS.PHASECHK.TRANS64.TRYWAIT P0, [UR21+0xc0], R2 ;  /* 0x0000c002ff0075a7 */ /* 0x000ee40008001115 */
[----:B---3--:R-:W-:Y:S05]  /*5420*/  @!P0 BRA `(.L_x_93) ;  /* 0x0000005000d48947 */ /* 0x008fea0003800000 */
.L_x_189:
[----:B------:R-:W4:Y:S02]  /*5430*/  SYNCS.PHASECHK.TRANS64.TRYWAIT P0, [UR21+0xc8], R2 ;  /* 0x0000c802ff0075a7 */ /* 0x000f240008001115 */
[----:B----4-:R-:W-:Y:S05]  /*5440*/  @!P0 BRA `(.L_x_94) ;  /* 0x0000005000e48947 */ /* 0x010fea0003800000 */
.L_x_191:
[----:B------:R-:W4:Y:S02]  /*5450*/  SYNCS.PHASECHK.TRANS64.TRYWAIT P0, [UR21+0xd0], R2 ;  /* 0x0000d002ff0075a7 */ /* 0x000f240008001115 */
[----:B----4-:R-:W-:Y:S05]  /*5460*/  @!P0 BRA `(.L_x_95) ;  /* 0x0000005000f48947 */ /* 0x010fea0003800000 */
.L_x_193:
[----:B---3--:R-:W-:-:S07]  /*5470*/  MOV R0, UR21 ;  /* 0x0000001500007c02 */ /* 0x008fce0008000f00 */
.L_x_96:
[----:B---3--:R-:W-:-:S04]  /*5480*/  SHF.L.U32 R2, R11, 0x1f, RZ ;  /* 0x0000001f0b027819 */ /* 0x008fc800000006ff */
[----:B------:R3:W4:Y:S03]  /*5490*/  SYNCS.PHASECHK.TRANS64.TRYWAIT P0, [R0+URZ+0xd8], R2 ;  /* 0x0000d802000075a7 */ /* 0x00072600080011ff */
[----:B----4-:R-:W-:Y:S05]  /*54a0*/  @!P0 NANOSLEEP.SYNCS 0x989680 ;  /* 0x009896800000895d */ /* 0x010fea0003900000 */
[----:B------:R-:W4:Y:S02]  /*54b0*/  @!P0 SYNCS.PHASECHK.TRANS64 P0, [R0+URZ+0xd8], R2 ;  /* 0x0000d802000085a7 */ /* 0x000f2400080010ff */
[----:B-12-4-:R-:W-:Y:S05]  /*54c0*/  @P0 EXIT ;  /* 0x000000000000094d */ /* 0x016fea0003800000 */
[----:B------:R-:W-:Y:S05]  /*54d0*/  BRA `(.L_x_96) ;  /* 0xfffffffc00e87947 */ /* 0x000fea000383ffff */
.L_x_81:
[----:B------:R-:W-:-:S06]  /*54e0*/  UISETP.GE.AND UP0, UPT, UR18, 0x4, UPT ;  /* 0x000000041200788c */ /* 0x000fcc000bf06270 */
[----:B------:R-:W-:-:S13]  /*54f0*/  PLOP3.LUT P0, PT, PT, PT, UP0, 0x80, 0x8 ;  /* 0x000000000008781c */ /* 0x000fda0003f0f008 */
[----:B-1----:R-:W-:Y:S05]  /*5500*/  @!P0 EXIT ;  /* 0x000000000000894d */ /* 0x002fea0003800000 */
[----:B------:R-:W-:Y:S01]  /*5510*/  BAR.SYNC.DEFER_BLOCKING 0x6, 0xa0 ;  /* 0x0182800000007b1d */ /* 0x000fe20000010000 */
[C---:B------:R-:W-:Y:S01]  /*5520*/  IMAD.SHL.U32 R7, R85.reuse, 0x40, RZ ;  /* 0x0000004055077824 */ /* 0x040fe200078e00ff */
[C---:B------:R-:W-:Y:S01]  /*5530*/  LOP3.LUT R87, R85.reuse, 0x60, RZ, 0xc0, !PT ;  /* 0x0000006055577812 */ /* 0x040fe200078ec0ff */
[C---:B------:R-:W-:Y:S02]  /*5540*/  IMAD.SHL.U32 R4, R85.reuse, 0x20, RZ ;  /* 0x0000002055047824 */ /* 0x040fe400078e00ff */
[----:B------:R-:W-:Y:S02]  /*5550*/  HFMA2 R36, -RZ, RZ, 0, 0 ;  /* 0x00000000ff247431 */ /* 0x000fe400000001ff */
[----:B------:R-:W-:Y:S01]  /*5560*/  IMAD.SHL.U32 R5, R85, 0x8, RZ ;  /* 0x0000000855057824 */ /* 0x000fe200078e00ff */
[----:B------:R-:W-:Y:S01]  /*5570*/  UMOV UR44, 0x400 ;  /* 0x00000400002c7882 */ /* 0x000fe20000000000 */
[----:B------:R-:W1:Y:S01]  /*5580*/  LDC.64 R72, c[0x0][0x8b0] ;  /* 0x00022c00ff487b82 */ /* 0x000e620000000a00 */
[----:B------:R-:W-:Y:S01]  /*5590*/  ULEA UR44, UR45, UR44, 0x18 ;  /* 0x0000002c2d2c7291 */ /* 0x000fe2000f8ec0ff */
[----:B------:R-:W-:Y:S01]  /*55a0*/  LOP3.LUT R6, R7, 0x180, RZ, 0xc0, !PT ;  /* 0x0000018007067812 */ /* 0x000fe200078ec0ff */
[C---:B------:R-:W-:Y:S01]  /*55b0*/  IMAD.U32 R37, R85.reuse, 0x10000, RZ ;  /* 0x0001000055257824 */ /* 0x040fe200078e00ff */
[----:B------:R-:W-:Y:S01]  /*55c0*/  LOP3.LUT R4, R4, 0xc00, RZ, 0xc0, !PT ;  /* 0x00000c0004047812 */ /* 0x000fe200078ec0ff */
[----:B------:R-:W-:Y:S01]  /*55d0*/  UIADD3 UR4, UPT, UPT, UR44, 0x4200, URZ ;  /* 0x000042002c047890 */ /* 0x000fe2000fffe0ff */
[----:B------:R-:W-:Y:S01]  /*55e0*/  LOP3.LUT R5, R6, 0x30, R5, 0xf8, !PT ;  /* 0x0000003006057812 */ /* 0x000fe200078ef805 */
[----:B------:R-:W-:Y:S01]  /*55f0*/  IMAD.SHL.U32 R6, R85, 0x2, RZ ;  /* 0x0000000255067824 */ /* 0x000fe200078e00ff */
[----:B------:R-:W2:Y:S01]  /*5600*/  LDC.64 R70, c[0x0][0x8a8] ;  /* 0x00022a00ff467b82 */ /* 0x000ea20000000a00 */
[----:B------:R-:W-:Y:S01]  /*5610*/  LOP3.LUT R4, R4, 0x40, R7, 0xf8, !PT ;  /* 0x0000004004047812 */ /* 0x000fe200078ef807 */
[----:B------:R-:W-:Y:S01]  /*5620*/  UIADD3 UR5, UPT, UPT, UR44, 0x200, URZ ;  /* 0x000002002c057890 */ /* 0x000fe2000fffe0ff */
[----:B------:R-:W-:Y:S01]  /*5630*/  LOP3.LUT R37, R37, 0x600000, RZ, 0xc0, !PT ;  /* 0x0060000025257812 */ /* 0x000fe200078ec0ff */
[----:B------:R-:W-:Y:S01]  /*5640*/  IMAD.MOV.U32 R84, RZ, RZ, RZ ;  /* 0x000000ffff547224 */ /* 0x000fe200078e00ff */
[----:B------:R-:W-:Y:S01]  /*5650*/  LOP3.LUT R85, R85, 0x2, RZ, 0xc0, !PT ;  /* 0x0000000255557812 */ /* 0x000fe200078ec0ff */
[----:B------:R-:W-:Y:S01]  /*5660*/  IMAD.MOV.U32 R79, RZ, RZ, RZ ;  /* 0x000000ffff4f7224 */ /* 0x000fe200078e00ff */
[----:B------:R-:W-:-:S02]  /*5670*/  LOP3.LUT R5, R5, 0x20, R6, 0x78, !PT ;  /* 0x0000002005057812 */ /* 0x000fc400078e7806 */
[----:B------:R-:W-:Y:S01]  /*5680*/  CS2R R82, SRZ ;  /* 0x0000000000527805 */ /* 0x000fe2000001ff00 */
[----:B------:R-:W3:Y:S01]  /*5690*/  LDS R0, [UR44+0x1a0] ;  /* 0x0001a02cff007984 */ /* 0x000ee20008000800 */
[----:B------:R-:W-:Y:S01]  /*56a0*/  LOP3.LUT R4, R4, 0x200, R7, 0xf8, !PT ;  /* 0x0000020004047812 */ /* 0x000fe200078ef807 */
[----:B------:R-:W-:Y:S01]  /*56b0*/  IMAD.U32 R88, RZ, RZ, UR5 ;  /* 0x00000005ff587e24 */ /* 0x000fe2000f8e00ff */
[----:B------:R-:W-:Y:S01]  /*56c0*/  MOV R81, RZ ;  /* 0x000000ff00517202 */ /* 0x000fe20000000f00 */
[----:B------:R-:W-:Y:S01]  /*56d0*/  IMAD.MOV R80, RZ, RZ, -R85 ;  /* 0x000000ffff507224 */ /* 0x000fe200078e0a55 */
[----:B------:R-:W-:Y:S01]  /*56e0*/  LOP3.LUT R69, R4, R5, RZ, 0xfc, !PT ;  /* 0x0000000504457212 */ /* 0x000fe200078efcff */
[----:B------:R-:W-:Y:S01]  /*56f0*/  IMAD.U32 R86, RZ, RZ, UR4 ;  /* 0x00000004ff567e24 */ /* 0x000fe2000f8e00ff */
[----:B------:R-:W4:Y:S01]  /*5700*/  LDCU UR58, c[0x0][0x370] ;  /* 0x00006e00ff3a77ac */ /* 0x000f220008000800 */
[----:B------:R-:W1:Y:S01]  /*5710*/  LDCU.64 UR62, c[0x0][0x348] ;  /* 0x00006900ff3e77ac */ /* 0x000e620008000a00 */
[----:B------:R-:W1:Y:S01]  /*5720*/  LDCU UR43, c[0x0][0xb0c] ;  /* 0x00016180ff2b77ac */ /* 0x000e620008000800 */
[----:B------:R-:W1:Y:S01]  /*5730*/  LDCU UR39, c[0x0][0xb30] ;  /* 0x00016600ff2777ac */ /* 0x000e620008000800 */
[----:B------:R-:W1:Y:S01]  /*5740*/  LDCU.64 UR56, c[0x0][0x888] ;  /* 0x00011100ff3877ac */ /* 0x000e620008000a00 */
[----:B------:R-:W1:Y:S01]  /*5750*/  LDCU.64 UR40, c[0x0][0xb28] ;  /* 0x00016500ff2877ac */ /* 0x000e620008000a00 */
[----:B------:R-:W1:Y:S01]  /*5760*/  LDCU.64 UR60, c[0x0][0x890] ;  /* 0x00011200ff3c77ac */ /* 0x000e620008000a00 */
[----:B------:R-:W1:Y:S01]  /*5770*/  LDCU.128 UR52, c[0x0][0xb10] ;  /* 0x00016200ff3477ac */ /* 0x000e620008000c00 */
[----:B------:R-:W1:Y:S02]  /*5780*/  LDCU UR47, c[0x0][0x374] ;  /* 0x00006e80ff2f77ac */ /* 0x000e640008000800 */
[----:B-1234-:R-:W-:-:S07]  /*5790*/  IMAD.IADD R37, R0, 0x1, R37 ;  /* 0x0000000100257824 */ /* 0x01efce00078e0225 */
.L_x_138:
[----:B------:R-:W-:Y:S02]  /*57a0*/  LEA R3, R79, UR44, 0x3 ;  /* 0x0000002c4f037c11 */ /* 0x000fe4000f8e18ff */
[----:B------:R-:W-:Y:S02]  /*57b0*/  SHF.L.U32 R0, R83, 0x1f, RZ ;  /* 0x0000001f53007819 */ /* 0x000fe400000006ff */
[----:B-1----:R-:W-:Y:S02]  /*57c0*/  LEA R4, R79, UR44, 0x4 ;  /* 0x0000002c4f047c11 */ /* 0x002fe4000f8e20ff */
[----:B------:R-:W1:Y:S02]  /*57d0*/  SYNCS.PHASECHK.TRANS64.TRYWAIT P0, [R3+URZ+0xf0], R0 ;  /* 0x0000f000030075a7 */ /* 0x000e6400080011ff */
[----:B-1----:R-:W-:Y:S05]  /*57e0*/  @!P0 BRA `(.L_x_97) ;  /* 0x00000050002c8947 */ /* 0x002fea0003800000 */
.L_x_194:
        /* <DEDUP_REMOVED lines=8> */
[----:B--2---:R-:W-:Y:S11]  /*5870*/  LOP3.LUT P0, RZ, R6, 0x1, RZ, 0xc0, !PT ;  /* 0x0000000106ff7812 */ /* 0x004ff6000780c0ff */
[----:B------:R-:W-:Y:S02]  /*5880*/  @!UPT UIADD3 URZ, UPT, UPT, URZ, URZ, URZ ;  /* 0x000000fffffff290 */ /* 0x000fe4000fffe0ff */
[----:B---3--:R-:W-:Y:S01]  /*5890*/  VOTEU.ANY UP1, P0 ;  /* 0x0000000000ff7886 */ /* 0x008fe20000020100 */
[----:B------:R-:W-:Y:S01]  /*58a0*/  PLOP3.LUT P0, PT, PT, PT, UP1, 0x80, 0x8 ;  /* 0x000000000008781c */ /* 0x000fe20003f0f018 */
[----:B------:R-:W-:Y:S11]  /*58b0*/  UP2UR UR46, UPR, URZ, 0x2 ;  /* 0x00000002ff2e7883 */ /* 0x000ff60008000000 */
[----:B------:R-:W-:Y:S01]  /*58c0*/  @!UPT UIADD3 URZ, UPT, UPT, URZ, URZ, URZ ;  /* 0x000000fffffff290 */ /* 0x000fe2000fffe0ff */
[----:B-1----:R-:W-:Y:S02]  /*58d0*/  @P0 SHF.R.U32.HI R0, RZ, 0x10, R5 ;  /* 0x00000010ff000819 */ /* 0x002fe40000011605 */
        /* <DEDUP_REMOVED lines=12> */
[----:B------:R-:W2:Y:S01]  /*59a0*/  LDCU UR12, c[0x0][0xb20] ;  /* 0x00016400ff0c77ac */ /* 0x000ea20008000800 */
[----:B------:R-:W-:Y:S02]  /*59b0*/  UIMAD.WIDE.U32 UR4, UR47, UR55, URZ ;  /* 0x000000372f0472a5 */ /* 0x000fe4000f8e00ff */
[----:B------:R-:W-:Y:S02]  /*59c0*/  UIMAD.WIDE.U32 UR6, UR58, UR52, URZ ;  /* 0x000000343a0672a5 */ /* 0x000fe4000f8e00ff */
[----:B------:R-:W-:Y:S02]  /*59d0*/  UISETP.NE.AND UP0, UPT, UR54, 0x1, UPT ;  /* 0x000000013600788c */ /* 0x000fe4000bf05270 */
[----:B------:R-:W-:Y:S02]  /*59e0*/  UIMAD.WIDE.U32 UR8, UR37, UR55, URZ ;  /* 0x00000037250872a5 */ /* 0x000fe4000f8e00ff */
[----:B------:R-:W-:Y:S02]  /*59f0*/  UIMAD.WIDE.U32 UR10, UR38, UR52, URZ ;  /* 0x00000034260a72a5 */ /* 0x000fe4000f8e00ff */
[----:B------:R-:W-:Y:S02]  /*5a00*/  UISETP.NE.AND UP1, UPT, UR43, 0x1, UPT ;  /* 0x000000012b00788c */ /* 0x000fe4000bf25270 */
[----:B------:R-:W-:Y:S01]  /*5a10*/  UISETP.NE.AND UP2, UPT, UR42, 0x1, UPT ;  /* 0x000000012a00788c */ /* 0x000fe2000bf45270 */
[----:B------:R-:W-:Y:S02]  /*5a20*/  UMOV UR4, UR5 ;  /* 0x0000000500047c82 */ /* 0x000fe40008000000 */
[----:B--2---:R-:W-:Y:S03]  /*5a30*/  USHF.R.U32.HI UR5, URZ, UR12, UR4 ;  /* 0x0000000cff057299 */ /* 0x004fe60008011604 */
[----:B------:R-:W-:Y:S02]  /*5a40*/  UMOV UR4, UR7 ;  /* 0x0000000700047c82 */ /* 0x000fe40008000000 */
[----:B------:R-:W-:Y:S02]  /*5a50*/  USHF.R.U32.HI UR7, URZ, UR53, UR4 ;  /* 0x00000035ff077299 */ /* 0x000fe40008011604 */
[----:B------:R-:W-:Y:S02]  /*5a60*/  USEL UR4, UR47, UR5, !UP0 ;  /* 0x000000052f047287 */ /* 0x000fe4000c000000 */
[----:B------:R-:W-:Y:S01]  /*5a70*/  USEL UR7, UR58, UR7, !UP1 ;  /* 0x000000073a077287 */ /* 0x000fe2000c800000 */
[----:B------:R-:W-:Y:S01]  /*5a80*/  UMOV UR5, UR9 ;  /* 0x0000000900057c82 */ /* 0x000fe20008000000 */
[----:B------:R-:W-:Y:S02]  /*5a90*/  UIMAD.WIDE.U32 UR8, UR4, UR40, URZ ;  /* 0x00000028040872a5 */ /* 0x000fe4000f8e00ff */
[----:B------:R-:W-:Y:S03]  /*5aa0*/  USHF.R.U32.HI UR6, URZ, UR12, UR5 ;  /* 0x0000000cff067299 */ /* 0x000fe60008011605 */
[----:B------:R-:W-:Y:S01]  /*5ab0*/  UMOV UR5, UR11 ;  /* 0x0000000b00057c82 */ /* 0x000fe20008000000 */
[----:B------:R-:W-:Y:S02]  /*5ac0*/  UIMAD.WIDE.U32 UR10, UR7, UR40, URZ ;  /* 0x00000028070a72a5 */ /* 0x000fe4000f8e00ff */
[----:B------:R-:W-:Y:S02]  /*5ad0*/  USHF.R.U32.HI UR12, URZ, UR53, UR5 ;  /* 0x00000035ff0c7299 */ /* 0x000fe40008011605 */
[----:B------:R-:W-:Y:S01]  /*5ae0*/  USEL UR6, UR37, UR6, !UP0 ;  /* 0x0000000625067287 */ /* 0x000fe2000c000000 */
[----:B------:R-:W-:Y:S02]  /*5af0*/  UMOV UR5, UR9 ;  /* 0x0000000900057c82 */ /* 0x000fe40008000000 */
[----:B------:R-:W-:Y:S01]  /*5b00*/  UMOV UR10, UR11 ;  /* 0x0000000b000a7c82 */ /* 0x000fe20008000000 */
[----:B------:R-:W-:Y:S02]  /*5b10*/  @UP2 USHF.R.U32.HI UR4, URZ, UR41, UR5 ;  /* 0x00000029ff042299 */ /* 0x000fe40008011605 */
[----:B------:R-:W-:Y:S02]  /*5b20*/  @UP2 USHF.R.U32.HI UR7, URZ, UR41, UR10 ;  /* 0x00000029ff072299 */ /* 0x000fe4000801160a */
[----:B------:R-:W-:Y:S02]  /*5b30*/  UIMAD UR4, UR42, UR4, URZ ;  /* 0x000000042a0472a4 */ /* 0x000fe4000f8e02ff */
[----:B------:R-:W-:Y:S02]  /*5b40*/  UIMAD.WIDE.U32 UR10, UR6, UR40, URZ ;  /* 0x00000028060a72a5 */ /* 0x000fe4000f8e00ff */
[----:B------:R-:W-:Y:S02]  /*5b50*/  USEL UR5, UR38, UR12, !UP1 ;  /* 0x0000000c26057287 */ /* 0x000fe4000c800000 */
[----:B------:R-:W-:Y:S02]  /*5b60*/  UIMAD UR8, UR42, UR7, URZ ;  /* 0x000000072a0872a4 */ /* 0x000fe4000f8e02ff */
[----:B------:R-:W-:Y:S03]  /*5b70*/  UISETP.GE.AND UP0, UPT, UR6, UR4, UPT ;  /* 0x000000040600728c */ /* 0x000fe6000bf06270 */
[----:B------:R-:W-:Y:S01]  /*5b80*/  UMOV UR4, UR11 ;  /* 0x0000000b00047c82 */ /* 0x000fe20008000000 */
[----:B------:R-:W-:Y:S02]  /*5b90*/  UISETP.GE.OR UP0, UPT, UR5, UR8, UP0 ;  /* 0x000000080500728c */ /* 0x000fe40008706670 */
[----:B------:R-:W-:Y:S02]  /*5ba0*/  USHF.R.U32.HI UR4, URZ, UR41, UR4 ;  /* 0x00000029ff047299 */ /* 0x000fe40008011604 */
[----:B------:R-:W-:Y:S02]  /*5bb0*/  UIMAD.WIDE.U32 UR8, UR5, UR40, URZ ;  /* 0x00000028050872a5 */ /* 0x000fe4000f8e00ff */
[----:B------:R-:W-:Y:S02]  /*5bc0*/  USEL UR11, UR6, UR4, !UP2 ;  /* 0x00000004060b7287 */ /* 0x000fe4000d000000 */
[----:B------:R-:W-:Y:S02]  /*5bd0*/  UIADD3 UR8, UPT, UPT, -UR5, URZ, URZ ;  /* 0x000000ff05087290 */ /* 0x000fe4000fffe1ff */
[----:B------:R-:W-:Y:S01]  /*5be0*/  UIADD3 UR10, UPT, UPT, -UR11, URZ, URZ ;  /* 0x000000ff0b0a7290 */ /* 0x000fe2000fffe1ff */
[----:B------:R-:W-:Y:S01]  /*5bf0*/  @!UP0 UMOV UR4, UR9 ;  /* 0x0000000900048c82 */ /* 0x000fe20008000000 */
[----:B------:R-:W-:Y:S02]  /*5c00*/  UIADD3 UR9, UPT, UPT, -UR6, URZ, URZ ;  /* 0x000000ff06097290 */ /* 0x000fe4000fffe1ff */
[----:B------:R-:W-:Y:S02]  /*5c10*/  @!UP0 USHF.R.U32.HI UR4, URZ, UR41, UR4 ;  /* 0x00000029ff048299 */ /* 0x000fe40008011604 */
[----:B------:R-:W-:Y:S02]  /*5c20*/  UIMAD UR10, UR42, UR10, UR6 ;  /* 0x0000000a2a0a72a4 */ /* 0x000fe4000f8e0206 */
[----:B------:R-:W-:Y:S04]  /*5c30*/  @!UP0 USEL UR4, UR5, UR4, !UP2 ;  /* 0x0000000405048287 */ /* 0x000fe8000d000000 */
[----:B------:R-:W-:Y:S02]  /*5c40*/  @!UP0 UIMAD UR10, UR7, UR10, UR4 ;  /* 0x0000000a070a82a4 */ /* 0x000fe4000f8e0204 */
[----:B------:R-:W-:Y:S02]  /*5c50*/  @!UP0 UIADD3 UR11, UPT, UPT, UR11, -UR4, URZ ;  /* 0x800000040b0b8290 */ /* 0x000fe4000fffe0ff */
[----:B------:R-:W-:Y:S02]  /*5c60*/  UIMAD UR7, UR43, UR8, UR38 ;  /* 0x000000082b0772a4 */ /* 0x000fe4000f8e0226 */
[----:B------:R-:W-:Y:S02]  /*5c70*/  @!UP0 UIMAD UR6, UR11, UR42, UR5 ;  /* 0x0000002a0b0682a4 */ /* 0x000fe4000f8e0205 */
[----:B------:R-:W-:Y:S01]  /*5c80*/  UIMAD UR4, UR54, UR9, UR37 ;  /* 0x00000009360472a4 */ /* 0x000fe2000f8e0225 */
[----:B------:R-:W-:Y:S02]  /*5c90*/  @!UP0 UMOV UR5, UR10 ;  /* 0x0000000a00058c82 */ /* 0x000fe40008000000 */
[----:B------:R-:W-:Y:S02]  /*5ca0*/  UIMAD UR38, UR5, UR43, UR7 ;  /* 0x0000002b052672a4 */ /* 0x000fe4000f8e0207 */
[----:B------:R-:W-:Y:S11]  /*5cb0*/  UIMAD UR37, UR6, UR54, UR4 ;  /* 0x00000036062572a4 */ /* 0x000ff6000f8e0204 */
[----:B------:R-:W-:Y:S01]  /*5cc0*/  @!UPT UIADD3 URZ, UPT, UPT, URZ, URZ, URZ ;  /* 0x000000fffffff290 */ /* 0x000fe2000fffe0ff */
.L_x_98:
[----:B------:R-:W-:Y:S01]  /*5cd0*/  UISETP.NE.AND UP0, UPT, UR39, 0x1, UPT ;  /* 0x000000012700788c */ /* 0x000fe2000bf05270 */
[----:B------:R-:W-:Y:S01]  /*5ce0*/  R2UR UR11, R88 ;  /* 0x00000000580b72ca */ /* 0x000fe200000e0000 */
[----:B------:R-:W-:Y:S01]  /*5cf0*/  USHF.L.U32 UR50, UR30, 0x6, URZ ;  /* 0x000000061e327899 */ /* 0x000fe200080006ff */
[----:B------:R-:W-:Y:S01]  /*5d00*/  IADD3 R79, PT, PT, R79, 0x1, RZ ;  /* 0x000000014f4f7810 */ /* 0x000fe20007ffe0ff */
[----:B------:R-:W-:Y:S07]  /*5d10*/  USHF.L.U32 UR49, UR31, 0x8, URZ ;  /* 0x000000081f317899 */ /* 0x000fee00080006ff */
[----:B------:R-:W2:Y:S01]  /*5d20*/  @!UP0 LDCU.128 UR12, c[0x0][0xb10] ;  /* 0x00016200ff0c87ac */ /* 0x000ea20008000c00 */
[----:B------:R-:W3:Y:S01]  /*5d30*/  @!UP0 LDCU UR5, c[0x0][0xb0c] ;  /* 0x00016180ff0587ac */ /* 0x000ee20008000800 */
[----:B------:R-:W4:Y:S01]  /*5d40*/  @!UP0 LDCU UR10, c[0x0][0xb20] ;  /* 0x00016400ff0a87ac */ /* 0x000f220008000800 */
[----:B--2---:R-:W-:Y:S02]  /*5d50*/  UIMAD.WIDE.U32 UR8, UR38, UR12, URZ ;  /* 0x0000000c260872a5 */ /* 0x004fe4000f8e00ff */
[----:B------:R-:W-:Y:S02]  /*5d60*/  UIMAD.WIDE.U32 UR6, UR37, UR15, URZ ;  /* 0x0000000f250672a5 */ /* 0x000fe4000f8e00ff */
[----:B------:R-:W-:Y:S03]  /*5d70*/  @!UP0 UISETP.NE.AND UP1, UPT, UR14, 0x1, UPT ;  /* 0x000000010e00888c */ /* 0x000fe6000bf25270 */
[----:B------:R-:W-:Y:S01]  /*5d80*/  @!UP0 UMOV UR4, UR9 ;  /* 0x0000000900048c82 */ /* 0x000fe20008000000 */
[----:B---3--:R-:W-:Y:S02]  /*5d90*/  @!UP0 UISETP.NE.AND UP2, UPT, UR5, 0x1, UPT ;  /* 0x000000010500888c */ /* 0x008fe4000bf45270 */
[----:B------:R-:W-:Y:S01]  /*5da0*/  @!UP0 USHF.R.U32.HI UR4, URZ, UR13, UR4 ;  /* 0x0000000dff048299 */ /* 0x000fe20008011604 */
[----:B------:R-:W-:Y:S02]  /*5db0*/  @!UP0 UMOV UR6, UR7 ;  /* 0x0000000700068c82 */ /* 0x000fe40008000000 */
[----:B----4-:R-:W-:Y:S02]  /*5dc0*/  @!UP0 USHF.R.U32.HI UR6, URZ, UR10, UR6 ;  /* 0x0000000aff068299 */ /* 0x010fe40008011606 */
[----:B------:R-:W-:Y:S02]  /*5dd0*/  @!UP0 USEL UR7, UR38, UR4, !UP2 ;  /* 0x0000000426078287 */ /* 0x000fe4000d000000 */
[----:B------:R-:W-:Y:S04]  /*5de0*/  @!UP0 USEL UR6, UR37, UR6, !UP1 ;  /* 0x0000000625068287 */ /* 0x000fe8000c800000 */
[----:B------:R-:W-:Y:S02]  /*5df0*/  @!UP0 UIADD3 UR4, UPT, UPT, -UR7, UR6, URZ ;  /* 0x0000000607048290 */ /* 0x000fe4000fffe1ff */
[----:B------:R-:W-:Y:S02]  /*5e00*/  @!UP0 UIADD3 UR6, UPT, UPT, UR7, -UR6, URZ ;  /* 0x8000000607068290 */ /* 0x000fe4000fffe0ff */
[----:B------:R-:W-:Y:S02]  /*5e10*/  @!UP0 UIMAD UR38, UR4, UR5, UR38 ;  /* 0x00000005042682a4 */ /* 0x000fe4000f8e0226 */
[----:B------:R-:W-:Y:S02]  /*5e20*/  @!UP0 UIMAD UR37, UR6, UR14, UR37 ;  /* 0x0000000e062582a4 */ /* 0x000fe4000f8e0225 */
[----:B------:R-:W-:Y:S09]  /*5e30*/  ULOP3.LUT UP0, URZ, UR11, 0x1b0, URZ, 0xc0, !UPT ;  /* 0x000001b00bff7892 */ /* 0x000ff2000f80c0ff */
[----:B------:R-:W-:Y:S05]  /*5e40*/  BRA.U !UP0, `(.L_x_99) ;  /* 0x0000000108407547 */ /* 0x000fea000b800000 */
[----:B------:R-:W2:Y:S01]  /*5e50*/  LDCU.64 UR8, c[0x4][0x88] ;  /* 0x01001100ff0877ac */ /* 0x000ea20008000a00 */
[----:B------:R-:W-:Y:S01]  /*5e60*/  MOV R3, 0x0 ;  /* 0x0000000000037802 */ /* 0x000fe20000000f00 */
[----:B------:R-:W-:Y:S02]  /*5e70*/  HFMA2 R12, -RZ, RZ, 0, 5.9604644775390625e-08 ;  /* 0x00000001ff0c7431 */ /* 0x000fe400000001ff */
[----:B------:R-:W-:Y:S02]  /*5e80*/  IMAD.MOV.U32 R8, RZ, RZ, 0x70 ;  /* 0x00000070ff087424 */ /* 0x000fe400078e00ff */
[----:B------:R-:W-:Y:S01]  /*5e90*/  IMAD.MOV.U32 R13, RZ, RZ, RZ ;  /* 0x000000ffff0d7224 */ /* 0x000fe200078e00ff */
[----:B------:R-:W3:Y:S01]  /*5ea0*/  LDCU.64 UR6, c[0x4][0x90] ;  /* 0x01001200ff0677ac */ /* 0x000ee20008000a00 */
[----:B------:R-:W4:Y:S01]  /*5eb0*/  LDC.64 R2, c[0x4][R3] ;  /* 0x0100000003027b82 */ /* 0x000f220000000a00 */
[----:B------:R-:W1:Y:S01]  /*5ec0*/  LDCU.64 UR4, c[0x4][0x8] ;  /* 0x01000100ff0477ac */ /* 0x000e620008000a00 */
[----:B--2---:R-:W-:Y:S01]  /*5ed0*/  MOV R5, UR9 ;  /* 0x0000000900057c02 */ /* 0x004fe20008000f00 */
[----:B------:R-:W-:Y:S01]  /*5ee0*/  IMAD.U32 R4, RZ, RZ, UR8 ;  /* 0x00000008ff047e24 */ /* 0x000fe2000f8e00ff */
[----:B---3--:R-:W-:Y:S01]  /*5ef0*/  MOV R7, UR7 ;  /* 0x0000000700077c02 */ /* 0x008fe20008000f00 */
[----:B------:R-:W-:Y:S01]  /*5f00*/  IMAD.U32 R6, RZ, RZ, UR6 ;  /* 0x00000006ff067e24 */ /* 0x000fe2000f8e00ff */
[----:B-1----:R-:W-:Y:S01]  /*5f10*/  MOV R11, UR5 ;  /* 0x00000005000b7c02 */ /* 0x002fe20008000f00 */
[----:B------:R-:W-:Y:S02]  /*5f20*/  IMAD.U32 R10, RZ, RZ, UR4 ;  /* 0x00000004ff0a7e24 */ /* 0x000fe4000f8e00ff */
[----:B------:R-:W-:Y:S07]  /*5f30*/  LEPC R20, `(.L_x_99) ;  /* 0x000000001014794e */ /* 0x000fee0000000000 */
[----:B----45:R-:W-:Y:S05]  /*5f40*/  CALL.ABS.NOINC R2 ;  /* 0x0000000002007343 */ /* 0x030fea0003c00000 */
.L_x_99:
[----:B------:R-:W-:Y:S01]  /*5f50*/  LOP3.LUT P0, RZ, R86, 0x1b0, RZ, 0xc0, !PT ;  /* 0x000001b056ff7812 */ /* 0x000fe2000780c0ff */
[----:B------:R-:W-:Y:S11]  /*5f60*/  BSSY.RECONVERGENT B6, `(.L_x_100) ;  /* 0x0000013000067945 */ /* 0x000ff60003800200 */
[----:B------:R-:W-:Y:S01]  /*5f70*/  @!UPT UIADD3 URZ, UPT, UPT, URZ, URZ, URZ ;  /* 0x000000fffffff290 */ /* 0x000fe2000fffe0ff */
[----:B------:R-:W-:Y:S05]  /*5f80*/  @!P0 BRA `(.L_x_101) ;  /* 0x0000000000408947 */ /* 0x000fea0003800000 */
        /* <DEDUP_REMOVED lines=16> */
.L_x_101:
[----:B------:R-:W-:Y:S05]  /*6090*/  BSYNC.RECONVERGENT B6 ;  /* 0x0000000000067941 */ /* 0x000fea0003800200 */
.L_x_100:
[----:B------:R-:W-:Y:S01]  /*60a0*/  R2UR UR4, R78 ;  /* 0x000000004e0472ca */ /* 0x000fe200000e0000 */
[----:B------:R-:W-:Y:S01]  /*60b0*/  UISETP.NE.U32.AND UP0, UPT, UR60, URZ, UPT ;  /* 0x000000ff3c00728c */ /* 0x000fe2000bf05070 */
[----:B------:R-:W-:Y:S02]  /*60c0*/  ISETP.NE.U32.AND P4, PT, R72, RZ, PT ;  /* 0x000000ff4800720c */ /* 0x000fe40003f85070 */
[----:B------:R-:W-:Y:S01]  /*60d0*/  ISETP.NE.U32.AND P2, PT, RZ, UR56, PT ;  /* 0x00000038ff007c0c */ /* 0x000fe2000bf45070 */
[----:B------:R-:W-:Y:S01]  /*60e0*/  UISETP.NE.AND.EX UP1, UPT, UR61, URZ, UPT, UP0 ;  /* 0x000000ff3d00728c */ /* 0x000fe2000bf25300 */
[----:B------:R-:W-:Y:S01]  /*60f0*/  ISETP.NE.AND.EX P4, PT, R73, RZ, PT, P4 ;  /* 0x000000ff4900720c */ /* 0x000fe20003f85340 */
[----:B------:R-:W-:Y:S01]  /*6100*/  UPLOP3.LUT UP0, UPT, UPT, UPT, UPT, 0x40, 0x4 ;  /* 0x000000000004789c */ /* 0x000fe20003f0e870 */
[----:B------:R-:W-:Y:S05]  /*6110*/  ISETP.NE.AND.EX P2, PT, RZ, UR57, PT, P2 ;  /* 0x00000039ff007c0c */ /* 0x000fea000bf45320 */
[----:B------:R-:W-:Y:S06]  /*6120*/  UISETP.NE.AND UP2, UPT, UR4, URZ, UPT ;  /* 0x000000ff0400728c */ /* 0x000fec000bf45270 */
[----:B------:R-:W-:Y:S05]  /*6130*/  PLOP3.LUT P1, PT, PT, PT, UP2, 0x80, 0x8 ;  /* 0x000000000008781c */ /* 0x000fea0003f2f028 */
[----:B------:R-:W-:Y:S06]  /*6140*/  @UP2 UPLOP3.LUT UP0, UPT, UPT, UPT, UP1, 0x80, 0x8 ;  /* 0x000000000008289c */ /* 0x000fec0003f0f010 */
[----:B------:R-:W-:Y:S01]  /*6150*/  PLOP3.LUT P0, PT, PT, PT, UP0, 0x80, 0x8 ;  /* 0x000000000008781c */ /* 0x000fe20003f0f008 */
[----:B------:R-:W-:Y:S01]  /*6160*/  @!UPT UIADD3 URZ, UPT, UPT, URZ, URZ, URZ ;  /* 0x000000fffffff290 */ /* 0x000fe2000fffe0ff */
[----:B------:R-:W-:Y:S11]  /*6170*/  BRA.U !UP1, `(.L_x_102) ;  /* 0x00000001093c7547 */ /* 0x000ff6000b800000 */
[----:B------:R-:W-:Y:S01]  /*6180*/  UISETP.NE.U32.AND UP0, UPT, UR56, URZ, UPT ;  /* 0x000000ff3800728c */ /* 0x000fe2000bf05070 */
[----:B-1----:R-:W-:Y:S01]  /*6190*/  HFMA2 R0, -RZ, RZ, 0, 5.9604644775390625e-08 ;  /* 0x00000001ff007431 */ /* 0x002fe200000001ff */
[----:B------:R-:W1:Y:S01]  /*61a0*/  LDCU.64 UR8, c[0x0][0x358] ;  /* 0x00006b00ff0877ac */ /* 0x000e620008000a00 */
[----:B------:R-:W-:Y:S01]  /*61b0*/  IMAD.MOV.U32 R74, RZ, RZ, 0x1 ;  /* 0x00000001ff4a7424 */ /* 0x000fe200078e00ff */
[----:B------:R-:W-:Y:S06]  /*61c0*/  UISETP.NE.AND.EX UP0, UPT, UR57, URZ, UPT, UP0 ;  /* 0x000000ff3900728c */ /* 0x000fec000bf05300 */
[----:B------:R-:W-:Y:S05]  /*61d0*/  PLOP3.LUT P3, PT, PT, PT, UP0, 0x80, 0x8 ;  /* 0x000000000008781c */ /* 0x000fea0003f6f008 */
[----:B------:R-:W2:Y:S01]  /*61e0*/  @UP0 LDCU.64 UR4, c[0x0][0x888] ;  /* 0x00011100ff0407ac */ /* 0x000ea20008000a00 */
[----:B------:R-:W-:Y:S07]  /*61f0*/  @UP0 UIMAD UR6, UR36, UR60, URZ ;  /* 0x0000003c240602a4 */ /* 0x000fee000f8e02ff */
[----:B------:R-:W-:Y:S01]  /*6200*/  @!P3 PRMT R74, R0, 0x7610, R74 ;  /* 0x00007610004ab816 */ /* 0x000fe2000000004a */
[----:B--2---:R-:W-:Y:S06]  /*6210*/  @UP0 UIMAD.WIDE UR4, UR6, 0x4, UR4 ;  /* 0x00000004060408a5 */ /* 0x004fec000f8e0204 */
[----:B-----5:R-:W-:Y:S01]  /*6220*/  IMAD.U32 R40, RZ, RZ, UR4 ;  /* 0x00000004ff287e24 */ /* 0x020fe2000f8e00ff */
[----:B------:R-:W-:Y:S04]  /*6230*/  MOV R41, UR5 ;  /* 0x0000000500297c02 */ /* 0x000fe80008000f00 */
[----:B------:R-:W2:Y:S01]  /*6240*/  @!UP0 LDCU UR4, c[0x0][0x880] ;  /* 0x00011000ff0487ac */ /* 0x000ea20008000800 */
[----:B-1----:R3:W5:Y:S02]  /*6250*/  @P3 LDG.E R40, desc[UR8][R40.64] ;  /* 0x0000000828283981 */ /* 0x002764000c1e1900 */
[----:B--23--:R-:W-:Y:S02]  /*6260*/  @!P3 IMAD.U32 R40, RZ, RZ, UR4 ;  /* 0x00000004ff28be24 */ /* 0x00cfe4000f8e00ff */
.L_x_102:
[----:B------:R-:W-:Y:S05]  /*6270*/  @!P4 BRA `(.L_x_103) ;  /* 0x000000000024c947 */ /* 0x000fea0003800000 */
[----:B------:R-:W-:Y:S01]  /*6280*/  ISETP.NE.U32.AND P3, PT, R70, RZ, PT ;  /* 0x000000ff4600720c */ /* 0x000fe20003f65070 */
[----:B------:R-:W2:Y:S03]  /*6290*/  LDCU.64 UR4, c[0x0][0x358] ;  /* 0x00006b00ff0477ac */ /* 0x000ea60008000a00 */
[----:B------:R-:W-:Y:S11]  /*62a0*/  ISETP.NE.AND.EX P3, PT, R71, RZ, PT, P3 ;  /* 0x000000ff4700720c */ /* 0x000ff60003f65330 */
[----:B------:R-:W-:Y:S02]  /*62b0*/  @!UPT UIADD3 URZ, UPT, UPT, URZ, URZ, URZ ;  /* 0x000000fffffff290 */ /* 0x000fe4000fffe0ff */
[----:B------:R-:W3:Y:S01]  /*62c0*/  @P3 LDC.64 R2, c[0x0][0x8a8] ;  /* 0x00022a00ff023b82 */ /* 0x000ee20000000a00 */
[----:B-1----:R-:W-:Y:S04]  /*62d0*/  @P3 IMAD R0, R72, UR36, RZ ;  /* 0x0000002448003c24 */ /* 0x002fe8000f8e02ff */
[----:B---3--:R-:W-:Y:S05]  /*62e0*/  @P3 IMAD.WIDE R2, R0, 0x4, R2 ;  /* 0x0000000400023825 */ /* 0x008fea00078e0202 */
[----:B--2--5:R2:W5:Y:S02]  /*62f0*/  @P3 LDG.E R38, desc[UR4][R2.64] ;  /* 0x0000000402263981 */ /* 0x024564000c1e1900 */
[----:B--2---:R-:W3:Y:S02]  /*6300*/  @!P3 LDC R38, c[0x0][0x8a0] ;  /* 0x00022800ff26bb82 */ /* 0x004ee40000000800 */
.L_x_103:
[----:B-----5:R-:W-:Y:S01]  /*6310*/  ISETP.NE.AND P4, PT, R40, RZ, PT ;  /* 0x000000ff2800720c */ /* 0x020fe20003f85270 */
[----:B------:R-:W-:Y:S01]  /*6320*/  BSSY B1, `(.L_x_104) ;  /* 0x0000042000017945 */ /* 0x000fe20003800000 */
[----:B------:R-:W-:Y:S01]  /*6330*/  SEL R5, RZ, 0xffffffff, P2 ;  /* 0xffffffffff057807 */ /* 0x000fe20001000000 */
[----:B------:R-:W-:Y:S01]  /*6340*/  IMAD.MOV.U32 R53, RZ, RZ, 0x1 ;  /* 0x00000001ff357424 */ /* 0x000fe200078e00ff */
[----:B------:R-:W-:Y:S02]  /*6350*/  LOP3.LUT P3, RZ, R74, 0xff, RZ, 0xc0, !PT ;  /* 0x000000ff4aff7812 */ /* 0x000fe4000786c0ff */
[----:B------:R-:W-:Y:S02]  /*6360*/  CS2R R46, SRZ ;  /* 0x00000000002e7805 */ /* 0x000fe4000001ff00 */
[----:B-1----:R-:W-:Y:S02]  /*6370*/  @P1 SEL R0, RZ, 0xffffffff, P4 ;  /* 0xffffffffff001807 */ /* 0x002fe40002000000 */
[----:B------:R-:W-:Y:S02]  /*6380*/  CS2R R44, SRZ ;  /* 0x00000000002c7805 */ /* 0x000fe4000001ff00 */
[----:B------:R-:W-:Y:S02]  /*6390*/  LEA R2, R82, UR44, 0x3 ;  /* 0x0000002c52027c11 */ /* 0x000fe4000f8e18ff */
[----:B------:R-:W-:Y:S02]  /*63a0*/  CS2R R50, SRZ ;  /* 0x0000000000327805 */ /* 0x000fe4000001ff00 */
[----:B------:R-:W-:Y:S02]  /*63b0*/  @P0 SEL R0, R5, R0, !P3 ;  /* 0x0000000005000207 */ /* 0x000fe40005800000 */
[----:B------:R-:W-:Y:S02]  /*63c0*/  CS2R R48, SRZ ;  /* 0x0000000000307805 */ /* 0x000fe4000001ff00 */
[----:B------:R-:W-:Y:S02]  /*63d0*/  LEA R52, R36, UR44, 0x3 ;  /* 0x0000002c24347c11 */ /* 0x000fe4000f8e18ff */
[----:B------:R-:W-:Y:S02]  /*63e0*/  @P1 LOP3.LUT R0, R0, 0x1, RZ, 0xc0, !PT ;  /* 0x0000000100001812 */ /* 0x000fe400078ec0ff */
[----:B------:R-:W-:Y:S02]  /*63f0*/  SHF.L.U32 R3, R84, 0x1f, RZ ;  /* 0x0000001f54037819 */ /* 0x000fe400000006ff */
[----:B------:R-:W-:Y:S02]  /*6400*/  ISETP.NE.U32.OR P6, PT, R0, 0x1, !P1 ;  /* 0x000000010000780c */ /* 0x000fe40004fc5470 */
[----:B------:R-:W-:Y:S02]  /*6410*/  PLOP3.LUT P2, PT, PT, PT, UP1, 0x80, 0x8 ;  /* 0x000000000008781c */ /* 0x000fe40003f4f018 */
[----:B------:R-:W-:Y:S02]  /*6420*/  LEA.HI R39, R36, R36, RZ, 0x1 ;  /* 0x0000002424277211 */ /* 0x000fe400078f08ff */
[----:B------:R-:W-:Y:S02]  /*6430*/  SEL R4, RZ, 0xffffffff, P4 ;  /* 0xffffffffff047807 */ /* 0x000fe40002000000 */
[----:B------:R-:W-:Y:S05]  /*6440*/  P2R R61, PR, RZ, 0x40 ;  /* 0x00000040ff3d7803 */ /* 0x000fea0000000000 */
[----:B------:R-:W-:Y:S02]  /*6450*/  @P6 SHF.L.U32 R0, R81, 0x1f, RZ ;  /* 0x0000001f51006819 */ /* 0x000fe400000006ff */
[----:B------:R-:W-:Y:S02]  /*6460*/  @P2 SEL R4, R5, R4, !P3 ;  /* 0x0000000405042207 */ /* 0x000fe40005800000 */
[----:B------:R1:W2:Y:S02]  /*6470*/  @P6 SYNCS.PHASECHK.TRANS64.TRYWAIT P1, [R2+URZ+0xa0], R0 ;  /* 0x0000a000020065a7 */ /* 0x0002a400080211ff */
[----:B------:R-:W-:Y:S04]  /*6480*/  LOP3.LUT R4, R4, 0x1, RZ, 0xc0, !PT ;  /* 0x0000000104047812 */ /* 0x000fe800078ec0ff */
[----:B------:R-:W-:Y:S04]  /*6490*/  ISETP.NE.U32.AND P5, PT, R4, 0x1, PT ;  /* 0x000000010400780c */ /* 0x000fe80003fa5070 */
[----:B------:R-:W-:Y:S01]  /*64a0*/  P2R R54, PR, RZ, 0x20 ;  /* 0x00000020ff367803 */ /* 0x000fe20000000000 */
[----:B------:R4:W3:Y:S01]  /*64b0*/  SYNCS.PHASECHK.TRANS64.TRYWAIT P0, [R52+URZ+0x110], R3 ;  /* 0x00011003340075a7 */ /* 0x0008e200080011ff */
[C---:B-1----:R-:W-:Y:S01]  /*64c0*/  IMAD.SHL.U32 R0, R39.reuse, 0x80, RZ ;  /* 0x0000008027007824 */ /* 0x042fe200078e00ff */
[----:B------:R-:W-:Y:S04]  /*64d0*/  LOP3.LUT R39, R39, 0xffe, RZ, 0xc0, !PT ;  /* 0x00000ffe27277812 */ /* 0x000fe800078ec0ff */
[----:B------:R-:W-:Y:S01]  /*64e0*/  LOP3.LUT R0, R0, 0xffffff00, RZ, 0xc0, !PT ;  /* 0xffffff0000007812 */ /* 0x000fe200078ec0ff */
[----:B------:R-:W-:Y:S04]  /*64f0*/  IMAD.IADD R39, R36, 0x1, -R39 ;  /* 0x0000000124277824 */ /* 0x000fe800078e0a27 */
[----:B------:R-:W-:Y:S04]  /*6500*/  IMAD.IADD R0, R37, 0x1, R0 ;  /* 0x0000000125007824 */ /* 0x000fe800078e0200 */
[----:B------:R-:W-:Y:S01]  /*6510*/  IMAD R39, R39, 0x100000, R0 ;  /* 0x0010000027277824 */ /* 0x000fe200078e0200 */
[----:B--2---:R-:W-:Y:S01]  /*6520*/  @P6 SEL R53, RZ, 0x1, !P1 ;  /* 0x00000001ff356807 */ /* 0x004fe20004800000 */
[----:B----4-:R-:W-:Y:S06]  /*6530*/  @!P6 BRA `(.L_x_105) ;  /* 0x000000000080e947 */ /* 0x010fec0003800000 */
[----:B------:R-:W-:Y:S01]  /*6540*/  @P5 IMAD R5, R82, 0x1000, R69 ;  /* 0x0000100052055824 */ /* 0x000fe200078e0245 */
[----:B------:R-:W-:Y:S01]  /*6550*/  ISETP.NE.AND P1, PT, R53, RZ, PT ;  /* 0x000000ff3500720c */ /* 0x000fe20003f25270 */
[----:B------:R-:W-:Y:S01]  /*6560*/  BSSY B0, `(.L_x_106) ;  /* 0x000000b000007945 */ /* 0x000fe20003800000 */
[----:B------:R-:W-:Y:S01]  /*6570*/  CS2R R50, SRZ ;  /* 0x0000000000327805 */ /* 0x000fe2000001ff00 */
[----:B------:R-:W-:Y:S01]  /*6580*/  @P5 VIADD R4, R5, UR44 ;  /* 0x0000002c05045c36 */ /* 0x000fe20008000000 */
[----:B------:R-:W-:Y:S02]  /*6590*/  CS2R R48, SRZ ;  /* 0x0000000000307805 */ /* 0x000fe4000001ff00 */
[----:B------:R-:W-:Y:S02]  /*65a0*/  CS2R R46, SRZ ;  /* 0x00000000002e7805 */ /* 0x000fe4000001ff00 */
[----:B------:R-:W-:Y:S01]  /*65b0*/  CS2R R44, SRZ ;  /* 0x00000000002c7805 */ /* 0x000fe2000001ff00 */
[----:B------:R-:W-:Y:S04]  /*65c0*/  @P5 IMAD R4, R85, -0x10, R4 ;  /* 0xfffffff055045824 */ /* 0x000fe800078e0204 */
[----:B------:R-:W-:Y:S05]  /*65d0*/  @P1 BRA `(.L_x_107) ;  /* 0x00000000000c1947 */ /* 0x000fea0003800000 */
[----:B------:R-:W-:Y:S04]  /*65e0*/  SHF.L.U32 R0, R81, 0x1f, RZ ;  /* 0x0000001f51007819 */ /* 0x000fe800000006ff */
[----:B------:R-:W1:Y:S02]  /*65f0*/  SYNCS.PHASECHK.TRANS64.TRYWAIT P1, [R2+URZ+0xa0], R0 ;  /* 0x0000a000020075a7 */ /* 0x000e6400080211ff */
[----:B-1----:R-:W-:Y:S05]  /*6600*/  @!P1 BRA `(.L_x_108) ;  /* 0x0000004000b89947 */ /* 0x002fea0003800000 */
.L_x_107:
[----:B------:R-:W-:Y:S05]  /*6610*/  BSYNC B0 ;  /* 0x0000000000007941 */ /* 0x000fea0003800000 */
.L_x_106:
[----:B------:R-:W-:Y:S01]  /*6620*/  ISETP.NE.AND P1, PT, R54, RZ, PT ;  /* 0x000000ff3600720c */ /* 0x000fe20003f25270 */
[----:B-1----:R-:W-:Y:S02]  /*6630*/  VIADD R2, R2, 0xc0 ;  /* 0x000000c002027836 */ /* 0x002fe40000000000 */
[----:B------:R-:W-:Y:S02]  /*6640*/  IMAD.U32 R0, RZ, RZ, UR45 ;  /* 0x0000002dff007e24 */ /* 0x000fe4000f8e00ff */
[----:B------:R-:W-:Y:S03]  /*6650*/  VIADD R82, R82, 0x1 ;  /* 0x0000000152527836 */ /* 0x000fe60000000000 */
[----:B------:R-:W-:Y:S05]  /*6660*/  PRMT R0, R0, 0x654, R2 ;  /* 0x0000065400007816 */ /* 0x000fea0000000002 */
[----:B------:R1:W2:Y:S04]  /*6670*/  @P1 LDS.128 R48, [R5+UR44+0x200] ;  /* 0x0002002c05301984 */ /* 0x0002a80008000c00 */
[----:B------:R1:W4:Y:S01]  /*6680*/  @P1 LDS.128 R44, [R4+0x210] ;  /* 0x00021000042c1984 */ /* 0x0003220000000c00 */
[C---:B------:R-:W-:Y:S01]  /*6690*/  ISETP.NE.AND P1, PT, R82.reuse, 0x4, PT ;  /* 0x000000045200780c */ /* 0x040fe20003f25270 */
[----:B------:R-:W-:Y:S01]  /*66a0*/  @!PT LDS RZ, [RZ] ;  /* 0x00000000fffff984 */ /* 0x000fe20000000800 */
[----:B------:R-:W-:Y:S01]  /*66b0*/  @!PT LDS RZ, [RZ] ;  /* 0x00000000fffff984 */ /* 0x000fe20000000800 */
[----:B------:R-:W-:Y:S01]  /*66c0*/  @!PT LDS RZ, [RZ] ;  /* 0x00000000fffff984 */ /* 0x000fe20000000800 */
[----:B------:R-:W-:Y:S01]  /*66d0*/  @!PT LDS RZ, [RZ] ;  /* 0x00000000fffff984 */ /* 0x000fe20000000800 */
[----:B------:R5:W-:Y:S06]  /*66e0*/  MEMBAR.ALL.CTA ;  /* 0x0000000000007992 */ /* 0x000bec0000008000 */
[----:B-----5:R-:W5:Y:S01]  /*66f0*/  FENCE.VIEW.ASYNC.S ;  /* 0x00000000000073c6 */ /* 0x020f620000000000 */
[----:B------:R-:W-:Y:S01]  /*6700*/  SEL R82, R82, RZ, P1 ;  /* 0x000000ff52527207 */ /* 0x000fe20000800000 */
[----:B-----5:R5:W-:Y:S02]  /*6710*/  SYNCS.ARRIVE.TRANS64.RED.A1T0 RZ, [R0+URZ], RZ ;  /* 0x000000ff00ff79a7 */ /* 0x020be400081004ff */
[----:B-----5:R-:W-:Y:S04]  /*6720*/  SEL R0, RZ, 0x1, P1 ;  /* 0x00000001ff007807 */ /* 0x020fe80000800000 */
[----:B-12---:R-:W-:Y:S02]  /*6730*/  LOP3.LUT R81, R81, R0, RZ, 0x3c, !PT ;  /* 0x0000000051517212 */ /* 0x006fe400078e3cff */
.L_x_105:
[----:B------:R-:W-:Y:S05]  /*6740*/  BSYNC B1 ;  /* 0x0000000000017941 */ /* 0x000fea0003800000 */
.L_x_104:
[----:B------:R-:W-:Y:S04]  /*6750*/  SHF.R.U32.HI R0, RZ, 0x15, R39 ;  /* 0x00000015ff007819 */ /* 0x000fe80000011627 */
[----:B------:R-:W-:Y:S01]  /*6760*/  LOP3.LUT P1, RZ, R0, 0x3, R75, 0x48, !PT ;  /* 0x0000000300ff7812 */ /* 0x000fe2000782484b */
[----:B------:R-:W-:Y:S01]  /*6770*/  @!UPT UIADD3 URZ, UPT, UPT, URZ, URZ, URZ ;  /* 0x000000fffffff290 */ /* 0x000fe2000fffe0ff */
[----:B---3--:R-:W-:Y:S11]  /*6780*/  @P0 BRA `(.L_x_109) ;  /* 0x0000000000080947 */ /* 0x008ff60003800000 */
[----:B------:R-:W1:Y:S02]  /*6790*/  SYNCS.PHASECHK.TRANS64.TRYWAIT P0, [R52+URZ+0x110], R3 ;  /* 0x00011003340075a7 */ /* 0x000e6400080011ff */
[----:B-1----:R-:W-:Y:S05]  /*67a0*/  @!P0 BRA `(.L_x_110) ;  /* 0x0000004000648947 */ /* 0x002fea0003800000 */
.L_x_109:
[----:B------:R-:W-:Y:S05]  /*67b0*/  @!P1 BRA `(.L_x_111) ;  /* 0x0000000000409947 */ /* 0x000fea0003800000 */
[----:B------:R-:W2:Y:S01]  /*67c0*/  LDCU.64 UR8, c[0x4][0x78] ;  /* 0x01000f00ff0877ac */ /* 0x000ea20008000a00 */
[----:B-1----:R-:W-:Y:S01]  /*67d0*/  MOV R3, 0x0 ;  /* 0x0000000000037802 */ /* 0x002fe20000000f00 */
[----:B------:R-:W-:Y:S02]  /*67e0*/  HFMA2 R12, -RZ, RZ, 0, 5.9604644775390625e-08 ;  /* 0x00000001ff0c7431 */ /* 0x000fe400000001ff */
[----:B------:R-:W-:Y:S02]  /*67f0*/  IMAD.MOV.U32 R8, RZ, RZ, 0x192 ;  /* 0x00000192ff087424 */ /* 0x000fe400078e00ff */
[----:B------:R-:W-:Y:S01]  /*6800*/  IMAD.MOV.U32 R13, RZ, RZ, RZ ;  /* 0x000000ffff0d7224 */ /* 0x000fe200078e00ff */
[----:B------:R-:W1:Y:S01]  /*6810*/  LDCU.64 UR6, c[0x4][0x80] ;  /* 0x01001000ff0677ac */ /* 0x000e620008000a00 */
[----:B------:R-:W3:Y:S01]  /*6820*/  LDC.64 R2, c[0x4][R3] ;  /* 0x0100000003027b82 */ /* 0x000ee20000000a00 */
[----:B------:R-:W5:Y:S01]  /*6830*/  LDCU.64 UR4, c[0x4][0x18] ;  /* 0x01000300ff0477ac */ /* 0x000f620008000a00 */
[----:B--2---:R-:W-:Y:S01]  /*6840*/  MOV R5, UR9 ;  /* 0x0000000900057c02 */ /* 0x004fe20008000f00 */
[----:B------:R-:W-:Y:S01]  /*6850*/  IMAD.U32 R4, RZ, RZ, UR8 ;  /* 0x00000008ff047e24 */ /* 0x000fe2000f8e00ff */
[----:B-1----:R-:W-:Y:S01]  /*6860*/  MOV R7, UR7 ;  /* 0x0000000700077c02 */ /* 0x002fe20008000f00 */
[----:B------:R-:W-:Y:S01]  /*6870*/  IMAD.U32 R6, RZ, RZ, UR6 ;  /* 0x00000006ff067e24 */ /* 0x000fe2000f8e00ff */
[----:B-----5:R-:W-:Y:S01]  /*6880*/  MOV R11, UR5 ;  /* 0x00000005000b7c02 */ /* 0x020fe20008000f00 */
[----:B------:R-:W-:Y:S02]  /*6890*/  IMAD.U32 R10, RZ, RZ, UR4 ;  /* 0x00000004ff0a7e24 */ /* 0x000fe4000f8e00ff */
[----:B------:R-:W-:Y:S07]  /*68a0*/  LEPC R20, `(.L_x_111) ;  /* 0x000000001014794e */ /* 0x000fee0000000000 */
[----:B---34-:R-:W-:Y:S05]  /*68b0*/  CALL.ABS.NOINC R2 ;  /* 0x0000000002007343 */ /* 0x018fea0003c00000 */
.L_x_111:
[----:B------:R-:W-:Y:S05]  /*68c0*/  WARPSYNC.ALL ;  /* 0x0000000000007948 */ /* 0x000fea0003800000 */
[----:B------:R-:W-:Y:S01]  /*68d0*/  R2UR UR4, R39 ;  /* 0x00000000270472ca */ /* 0x000fe200000e0000 */
[----:B------:R-:W-:Y:S01]  /*68e0*/  BSSY.RECONVERGENT B0, `(.L_x_112) ;  /* 0x00000a0000007945 */ /* 0x000fe20003800200 */
[C---:B------:R-:W-:Y:S02]  /*68f0*/  SHF.L.U32 R2, R48.reuse, 0x10, RZ ;  /* 0x0000001030027819 */ /* 0x040fe400000006ff */
[C---:B-1----:R-:W-:Y:S02]  /*6900*/  PRMT R3, R48.reuse, 0x8880, RZ ;  /* 0x0000888030037816 */ /* 0x042fe400000000ff */
[----:B------:R-:W-:Y:S02]  /*6910*/  SHF.L.U32 R41, R48, 0x8, RZ ;  /* 0x0000000830297819 */ /* 0x000fe400000006ff */
[----:B------:R-:W-:Y:S02]  /*6920*/  SHF.L.U32 R42, R49, 0x10, RZ ;  /* 0x00000010312a7819 */ /* 0x000fe400000006ff */
[----:B------:R-:W-:Y:S02]  /*6930*/  IADD3 R60, PT, PT, R69, UR44, RZ ;  /* 0x0000002c453c7c10 */ /* 0x000fe4000fffe0ff */
[----:B------:R-:W-:Y:S01]  /*6940*/  SHF.R.S32.HI R42, RZ, 0x18, R42 ;  /* 0x00000018ff2a7819 */ /* 0x000fe2000001142a */
[----:B------:R-:W-:Y:S01]  /*6950*/  LDTM.16dp32bit_t0_t15.x32 R4, tmem[UR4] ;  /* 0x00000004000479ee */ /* 0x000fe20008a80000 */
[----:B------:R-:W1:Y:S01]  /*6960*/  LDTM.16dp32bit_t16_t31.x32 R4, tmem[UR4+0x20] ;  /* 0x00002004000479ee */ /* 0x000e620008aa0000 */
[----:B------:R-:W-:Y:S02]  /*6970*/  SHF.L.U32 R55, R80, 0x4, RZ ;  /* 0x0000000450377819 */ /* 0x000fe400000006ff */
[----:B------:R-:W-:Y:S02]  /*6980*/  ISETP.NE.AND P0, PT, R87, RZ, PT ;  /* 0x000000ff5700720c */ /* 0x000fe40003f05270 */
[----:B------:R-:W-:Y:S02]  /*6990*/  IADD3 R89, PT, PT, R60, R55, RZ ;  /* 0x000000373c597210 */ /* 0x000fe40007ffe0ff */
[----:B------:R-:W-:Y:S01]  /*69a0*/  ISETP.NE.AND P6, PT, R61, RZ, PT ;  /* 0x000000ff3d00720c */ /* 0x000fe20003fc5270 */
[C---:B-1----:R-:W-:Y:S01]  /*69b0*/  IMAD R0, R38.reuse, R4, RZ ;  /* 0x0000000426007224 */ /* 0x042fe200078e02ff */
[----:B------:R-:W-:Y:S01]  /*69c0*/  SHF.R.S32.HI R4, RZ, 0x18, R2 ;  /* 0x00000018ff047819 */ /* 0x000fe20000011402 */
[C---:B------:R-:W-:Y:S01]  /*69d0*/  IMAD R2, R38.reuse, R5, RZ ;  /* 0x0000000526027224 */ /* 0x040fe200078e02ff */
[----:B------:R-:W-:Y:S01]  /*69e0*/  SHF.R.S32.HI R5, RZ, 0x18, R41 ;  /* 0x00000018ff057819 */ /* 0x000fe20000011429 */
[----:B------:R-:W-:Y:S01]  /*69f0*/  IMAD R0, R3, R40, R0 ;  /* 0x0000002803007224 */ /* 0x000fe200078e0200 */
[----:B------:R-:W-:Y:S01]  /*6a00*/  PRMT R41, R49, 0x8880, RZ ;  /* 0x0000888031297816 */ /* 0x000fe200000000ff */
[----:B------:R-:W-:Y:S02]  /*6a10*/  IMAD R3, R38, R6, RZ ;  /* 0x0000000626037224 */ /* 0x000fe400078e02ff */
[-C--:B------:R-:W-:Y:S01]  /*6a20*/  IMAD R2, R4, R40.reuse, R2 ;  /* 0x0000002804027224 */ /* 0x080fe200078e0202 */
[----:B------:R-:W-:Y:S01]  /*6a30*/  SHF.R.S32.HI R4, RZ, 0x18, R48 ;  /* 0x00000018ff047819 */ /* 0x000fe20000011430 */
[----:B------:R-:W-:Y:S02]  /*6a40*/  IMAD R7, R38, R7, RZ ;  /* 0x0000000726077224 */ /* 0x000fe400078e02ff */
[-C--:B------:R-:W-:Y:S02]  /*6a50*/  IMAD R3, R5, R40.reuse, R3 ;  /* 0x0000002805037224 */ /* 0x080fe400078e0203 */
[----:B------:R-:W-:Y:S02]  /*6a60*/  IMAD R7, R4, R40, R7 ;  /* 0x0000002804077224 */ /* 0x000fe400078e0207 */
[C---:B------:R-:W-:Y:S02]  /*6a70*/  IMAD R6, R38.reuse, R11, RZ ;  /* 0x0000000b26067224 */ /* 0x040fe400078e02ff */
[C---:B------:R-:W-:Y:S01]  /*6a80*/  IMAD R11, R38.reuse, R16, RZ ;  /* 0x00000010260b7224 */ /* 0x040fe200078e02ff */
[----:B------:R-:W-:Y:S01]  /*6a90*/  I2IP.S8.S32.SAT R56, R7, R3, RZ ;  /* 0x0000000307387239 */ /* 0x000fe200000014ff */
[C---:B------:R-:W-:Y:S02]  /*6aa0*/  IMAD R16, R38.reuse, R21, RZ ;  /* 0x0000001526107224 */ /* 0x040fe400078e02ff */
[----:B------:R-:W-:Y:S01]  /*6ab0*/  IMAD R21, R38, R26, RZ ;  /* 0x0000001a26157224 */ /* 0x000fe200078e02ff */
[----:B------:R-:W-:Y:S01]  /*6ac0*/  I2IP.S8.S32.SAT R56, R2, R0, R56 ;  /* 0x0000000002387239 */ /* 0x000fe20000001438 */
[C---:B------:R-:W-:Y:S01]  /*6ad0*/  IMAD R26, R38.reuse, R31, RZ ;  /* 0x0000001f261a7224 */ /* 0x040fe200078e02ff */
[----:B------:R-:W-:Y:S01]  /*6ae0*/  SHF.R.S32.HI R2, RZ, 0x18, R49 ;  /* 0x00000018ff027819 */ /* 0x000fe20000011431 */
[C---:B------:R-:W-:Y:S02]  /*6af0*/  IMAD R3, R38.reuse, R8, RZ ;  /* 0x0000000826037224 */ /* 0x040fe400078e02ff */
[----:B------:R-:W-:Y:S02]  /*6b00*/  IMAD.SHL.U32 R31, R49, 0x100, RZ ;  /* 0x00000100311f7824 */ /* 0x000fe400078e00ff */
[C---:B------:R-:W-:Y:S02]  /*6b10*/  IMAD R8, R38.reuse, R13, RZ ;  /* 0x0000000d26087224 */ /* 0x040fe400078e02ff */
[C---:B------:R-:W-:Y:S01]  /*6b20*/  IMAD R13, R38.reuse, R18, RZ ;  /* 0x00000012260d7224 */ /* 0x040fe200078e02ff */
[----:B------:R-:W-:Y:S01]  /*6b30*/  SHF.R.S32.HI R0, RZ, 0x18, R31 ;  /* 0x00000018ff007819 */ /* 0x000fe2000001141f */
[----:B------:R-:W-:Y:S01]  /*6b40*/  IMAD R18, R38, R23, RZ ;  /* 0x0000001726127224 */ /* 0x000fe200078e02ff */
[----:B------:R-:W-:Y:S01]  /*6b50*/  SHF.L.U32 R31, R50, 0x10, RZ ;  /* 0x00000010321f7819 */ /* 0x000fe200000006ff */
[C---:B------:R-:W-:Y:S02]  /*6b60*/  IMAD R4, R38.reuse, R9, RZ ;  /* 0x0000000926047224 */ /* 0x040fe400078e02ff */
[C---:B------:R-:W-:Y:S01]  /*6b70*/  IMAD R23, R38.reuse, R28, RZ ;  /* 0x0000001c26177224 */ /* 0x040fe200078e02ff */
[----:B------:R-:W-:Y:S01]  /*6b80*/  SHF.R.S32.HI R31, RZ, 0x18, R31 ;  /* 0x00000018ff1f7819 */ /* 0x000fe2000001141f */
[C---:B------:R-:W-:Y:S02]  /*6b90*/  IMAD R7, R38.reuse, R12, RZ ;  /* 0x0000000c26077224 */ /* 0x040fe400078e02ff */
[----:B------:R-:W-:Y:S01]  /*6ba0*/  IMAD R28, R38, R33, RZ ;  /* 0x00000021261c7224 */ /* 0x000fe200078e02ff */
[----:B------:R-:W-:Y:S01]  /*6bb0*/  PRMT R33, R50, 0x8880, RZ ;  /* 0x0000888032217816 */ /* 0x000fe200000000ff */
[----:B------:R-:W-:Y:S02]  /*6bc0*/  IMAD R3, R41, R40, R3 ;  /* 0x0000002829037224 */ /* 0x000fe400078e0203 */
[C---:B------:R-:W-:Y:S02]  /*6bd0*/  IMAD R12, R38.reuse, R17, RZ ;  /* 0x00000011260c7224 */ /* 0x040fe400078e02ff */
[C---:B------:R-:W-:Y:S02]  /*6be0*/  IMAD R5, R38.reuse, R10, RZ ;  /* 0x0000000a26057224 */ /* 0x040fe400078e02ff */
[----:B------:R-:W-:Y:S02]  /*6bf0*/  IMAD R17, R38, R22, RZ ;  /* 0x0000001626117224 */ /* 0x000fe400078e02ff */
[----:B------:R-:W-:Y:S02]  /*6c00*/  IMAD R4, R42, R40, R4 ;  /* 0x000000282a047224 */ /* 0x000fe400078e0204 */
[C---:B------:R-:W-:Y:S02]  /*6c10*/  IMAD R22, R38.reuse, R27, RZ ;  /* 0x0000001b26167224 */ /* 0x040fe400078e02ff */
[----:B------:R-:W-:Y:S01]  /*6c20*/  IMAD R27, R38, R32, RZ ;  /* 0x00000020261b7224 */ /* 0x000fe200078e02ff */
[----:B------:R-:W-:Y:S01]  /*6c30*/  SHF.L.U32 R32, R50, 0x8, RZ ;  /* 0x0000000832207819 */ /* 0x000fe200000006ff */
[-C--:B------:R-:W-:Y:S02]  /*6c40*/  IMAD R5, R0, R40.reuse, R5 ;  /* 0x0000002800057224 */ /* 0x080fe400078e0205 */
[----:B------:R-:W-:Y:S01]  /*6c50*/  IMAD.MOV.U32 R0, RZ, RZ, R33 ;  /* 0x000000ffff007224 */ /* 0x000fe200078e0021 */
[----:B------:R-:W-:Y:S01]  /*6c60*/  SHF.R.S32.HI R32, RZ, 0x18, R32 ;  /* 0x00000018ff207819 */ /* 0x000fe20000011420 */
[-C--:B------:R-:W-:Y:S01]  /*6c70*/  IMAD R6, R2, R40.reuse, R6 ;  /* 0x0000002802067224 */ /* 0x080fe200078e0206 */
[----:B------:R-:W-:Y:S01]  /*6c80*/  SHF.R.S32.HI R2, RZ, 0x18, R50 ;  /* 0x00000018ff027819 */ /* 0x000fe20000011432 */
[----:B------:R-:W-:Y:S01]  /*6c90*/  IMAD R7, R0, R40, R7 ;  /* 0x0000002800077224 */ /* 0x000fe200078e0207 */
[----:B------:R-:W-:Y:S01]  /*6ca0*/  PRMT R0, R51, 0x8880, RZ ;  /* 0x0000888033007816 */ /* 0x000fe200000000ff */
[----:B------:R-:W-:Y:S01]  /*6cb0*/  IMAD R9, R38, R14, RZ ;  /* 0x0000000e26097224 */ /* 0x000fe200078e02ff */
[----:B------:R-:W-:Y:S01]  /*6cc0*/  I2IP.S8.S32.SAT R6, R6, R5, RZ ;  /* 0x0000000506067239 */ /* 0x000fe200000014ff */
[-C--:B------:R-:W-:Y:S01]  /*6cd0*/  IMAD R8, R31, R40.reuse, R8 ;  /* 0x000000281f087224 */ /* 0x080fe200078e0208 */
[C---:B------:R-:W-:Y:S01]  /*6ce0*/  SHF.L.U32 R31, R51.reuse, 0x8, RZ ;  /* 0x00000008331f7819 */ /* 0x040fe200000006ff */
[----:B------:R-:W-:Y:S01]  /*6cf0*/  IMAD R10, R38, R15, RZ ;  /* 0x0000000f260a7224 */ /* 0x000fe200078e02ff */
[----:B------:R-:W-:Y:S01]  /*6d00*/  I2IP.S8.S32.SAT R57, R4, R3, R6 ;  /* 0x0000000304397239 */ /* 0x000fe20000001406 */
[-C--:B------:R-:W-:Y:S01]  /*6d10*/  IMAD R9, R32, R40.reuse, R9 ;  /* 0x0000002820097224 */ /* 0x080fe200078e0209 */
[----:B------:R-:W-:Y:S01]  /*6d20*/  SHF.R.S32.HI R5, RZ, 0x18, R31 ;  /* 0x00000018ff057819 */ /* 0x000fe2000001141f */
[-C--:B------:R-:W-:Y:S01]  /*6d30*/  IMAD R10, R2, R40.reuse, R10 ;  /* 0x00000028020a7224 */ /* 0x080fe200078e020a */
[----:B------:R-:W-:Y:S01]  /*6d40*/  SHF.L.U32 R2, R51, 0x10, RZ ;  /* 0x0000001033027819 */ /* 0x000fe200000006ff */
[----:B------:R-:W-:Y:S01]  /*6d50*/  IMAD R11, R0, R40, R11 ;  /* 0x00000028000b7224 */ /* 0x000fe200078e020b */
[----:B------:R-:W-:Y:S01]  /*6d60*/  SHF.R.S32.HI R0, RZ, 0x18, R51 ;  /* 0x00000018ff007819 */ /* 0x000fe20000011433 */
[C---:B------:R-:W-:Y:S01]  /*6d70*/  IMAD R15, R38.reuse, R20, RZ ;  /* 0x00000014260f7224 */ /* 0x040fe200078e02ff */
[----:B------:R-:W-:Y:S01]  /*6d80*/  SHF.R.S32.HI R2, RZ, 0x18, R2 ;  /* 0x00000018ff027819 */ /* 0x000fe20000011402 */
[C---:B------:R-:W-:Y:S01]  /*6d90*/  IMAD R14, R38.reuse, R19, RZ ;  /* 0x00000013260e7224 */ /* 0x040fe200078e02ff */
[C---:B----4-:R-:W-:Y:S01]  /*6da0*/  SHF.L.U32 R4, R45.reuse, 0x10, RZ ;  /* 0x000000102d047819 */ /* 0x050fe200000006ff */
[----:B------:R-:W-:Y:S01]  /*6db0*/  IMAD R19, R38, R24, RZ ;  /* 0x0000001826137224 */ /* 0x000fe200078e02ff */
[----:B------:R-:W-:Y:S01]  /*6dc0*/  PRMT R3, R45, 0x8880, RZ ;  /* 0x000088802d037816 */ /* 0x000fe200000000ff */
[-C--:B------:R-:W-:Y:S01]  /*6dd0*/  IMAD R12, R2, R40.reuse, R12 ;  /* 0x00000028020c7224 */ /* 0x080fe200078e020c */
[----:B------:R-:W-:Y:S01]  /*6de0*/  PRMT R2, R44, 0x8880, RZ ;  /* 0x000088802c027816 */ /* 0x000fe200000000ff */
[-C--:B------:R-:W-:Y:S01]  /*6df0*/  IMAD R13, R5, R40.reuse, R13 ;  /* 0x00000028050d7224 */ /* 0x080fe200078e020d */
[----:B------:R-:W-:Y:S01]  /*6e00*/  SHF.R.S32.HI R4, RZ, 0x18, R4 ;  /* 0x00000018ff047819 */ /* 0x000fe20000011404 */
[----:B------:R-:W-:Y:S01]  /*6e10*/  IMAD R14, R0, R40, R14 ;  /* 0x00000028000e7224 */ /* 0x000fe200078e020e */
[----:B------:R-:W-:Y:S01]  /*6e20*/  MOV R0, R2 ;  /* 0x0000000200007202 */ /* 0x000fe20000000f00 */
[----:B------:R-:W-:Y:S01]  /*6e30*/  IMAD.U32 R5, R44, 0x10000, RZ ;  /* 0x000100002c057824 */ /* 0x000fe200078e00ff */
[----:B------:R-:W-:Y:S01]  /*6e40*/  I2IP.S8.S32.SAT R9, R10, R9, RZ ;  /* 0x000000090a097239 */ /* 0x000fe200000014ff */
[----:B------:R-:W-:Y:S01]  /*6e50*/  IMAD R20, R38, R25, RZ ;  /* 0x0000001926147224 */ /* 0x000fe200078e02ff */
[----:B------:R-:W-:Y:S01]  /*6e60*/  I2IP.S8.S32.SAT R13, R14, R13, RZ ;  /* 0x0000000d0e0d7239 */ /* 0x000fe200000014ff */
[----:B------:R-:W-:Y:S01]  /*6e70*/  IMAD R15, R0, R40, R15 ;  /* 0x00000028000f7224 */ /* 0x000fe200078e020f */
[----:B------:R-:W-:Y:S01]  /*6e80*/  SHF.R.S32.HI R2, RZ, 0x18, R5 ;  /* 0x00000018ff027819 */ /* 0x000fe20000011405 */
[----:B------:R-:W-:Y:S01]  /*6e90*/  IMAD R24, R38, R29, RZ ;  /* 0x0000001d26187224 */ /* 0x000fe200078e02ff */
[----:B------:R-:W-:Y:S01]  /*6ea0*/  SHF.L.U32 R0, R44, 0x8, RZ ;  /* 0x000000082c007819 */ /* 0x000fe200000006ff */
[----:B------:R-:W-:Y:S01]  /*6eb0*/  IMAD R25, R38, R30, RZ ;  /* 0x0000001e26197224 */ /* 0x000fe200078e02ff */
[----:B------:R-:W-:Y:S01]  /*6ec0*/  I2IP.S8.S32.SAT R58, R8, R7, R9 ;  /* 0x00000007083a7239 */ /* 0x000fe20000001409 */
[----:B------:R-:W-:Y:S01]  /*6ed0*/  IMAD R16, R2, R40, R16 ;  /* 0x0000002802107224 */ /* 0x000fe200078e0210 */
[----:B------:R-:W-:Y:S01]  /*6ee0*/  SHF.R.S32.HI R0, RZ, 0x18, R0 ;  /* 0x00000018ff007819 */ /* 0x000fe20000011400 */
[----:B------:R-:W-:Y:S01]  /*6ef0*/  IMAD R29, R38, R34, RZ ;  /* 0x00000022261d7224 */ /* 0x000fe200078e02ff */
[----:B------:R-:W-:Y:S01]  /*6f00*/  SHF.R.S32.HI R2, RZ, 0x18, R44 ;  /* 0x00000018ff027819 */ /* 0x000fe2000001142c */
[----:B------:R-:W-:Y:S01]  /*6f10*/  IMAD.SHL.U32 R5, R45, 0x100, RZ ;  /* 0x000001002d057824 */ /* 0x000fe200078e00ff */
[----:B------:R-:W-:Y:S01]  /*6f20*/  I2IP.S8.S32.SAT R59, R12, R11, R13 ;  /* 0x0000000b0c3b7239 */ /* 0x000fe2000000140d */
[-C--:B------:R-:W-:Y:S02]  /*6f30*/  IMAD R17, R0, R40.reuse, R17 ;  /* 0x0000002800117224 */ /* 0x080fe400078e0211 */
[-C--:B------:R-:W-:Y:S01]  /*6f40*/  IMAD R18, R2, R40.reuse, R18 ;  /* 0x0000002802127224 */ /* 0x080fe200078e0212 */
[----:B------:R-:W-:Y:S01]  /*6f50*/  SHF.R.S32.HI R0, RZ, 0x18, R5 ;  /* 0x00000018ff007819 */ /* 0x000fe20000011405 */
[-C--:B------:R-:W-:Y:S01]  /*6f60*/  IMAD R19, R3, R40.reuse, R19 ;  /* 0x0000002803137224 */ /* 0x080fe200078e0213 */
[----:B------:R-:W-:Y:S01]  /*6f70*/  SHF.R.S32.HI R2, RZ, 0x18, R45 ;  /* 0x00000018ff027819 */ /* 0x000fe2000001142d */
[-C--:B------:R-:W-:Y:S01]  /*6f80*/  IMAD R20, R4, R40.reuse, R20 ;  /* 0x0000002804147224 */ /* 0x080fe200078e0214 */
[----:B------:R-:W-:Y:S01]  /*6f90*/  SHF.L.U32 R4, R46, 0x10, RZ ;  /* 0x000000102e047819 */ /* 0x000fe200000006ff */
[-C--:B------:R-:W-:Y:S01]  /*6fa0*/  IMAD R21, R0, R40.reuse, R21 ;  /* 0x0000002800157224 */ /* 0x080fe200078e0215 */
[C---:B------:R-:W-:Y:S01]  /*6fb0*/  PRMT R0, R46.reuse, 0x8880, RZ ;  /* 0x000088802e007816 */ /* 0x040fe200000000ff */
[----:B------:R1:W-:Y:S01]  /*6fc0*/  STS.128 [R69+UR44+0x4200], R56 ;  /* 0x0042003845007988 */ /* 0x0003e20008000c2c */
[----:B------:R-:W-:Y:S01]  /*6fd0*/  SHF.L.U32 R3, R46, 0x8, RZ ;  /* 0x000000082e037819 */ /* 0x000fe200000006ff */
[-C--:B------:R-:W-:Y:S01]  /*6fe0*/  IMAD R22, R2, R40.reuse, R22 ;  /* 0x0000002802167224 */ /* 0x080fe200078e0216 */
[----:B------:R-:W-:Y:S01]  /*6ff0*/  SHF.R.S32.HI R2, RZ, 0x18, R4 ;  /* 0x00000018ff027819 */ /* 0x000fe20000011404 */
[-C--:B------:R-:W-:Y:S01]  /*7000*/  IMAD R23, R0, R40.reuse, R23 ;  /* 0x0000002800177224 */ /* 0x080fe200078e0217 */
[----:B------:R-:W-:Y:S01]  /*7010*/  SHF.R.S32.HI R3, RZ, 0x18, R3 ;  /* 0x00000018ff037819 */ /* 0x000fe20000011403 */
[----:B------:R-:W-:Y:S01]  /*7020*/  IMAD R30, R38, R35, RZ ;  /* 0x00000023261e7224 */ /* 0x000fe200078e02ff */
[----:B------:R-:W-:Y:S01]  /*7030*/  SHF.R.S32.HI R0, RZ, 0x18, R46 ;  /* 0x00000018ff007819 */ /* 0x000fe2000001142e */
[-C--:B------:R-:W-:Y:S01]  /*7040*/  IMAD R24, R2, R40.reuse, R24 ;  /* 0x0000002802187224 */ /* 0x080fe200078e0218 */
[----:B------:R-:W-:Y:S01]  /*7050*/  PRMT R2, R47, 0x8880, RZ ;  /* 0x000088802f027816 */ /* 0x000fe200000000ff */
[-C--:B------:R-:W-:Y:S01]  /*7060*/  IMAD R25, R3, R40.reuse, R25 ;  /* 0x0000002803197224 */ /* 0x080fe200078e0219 */
[C---:B------:R-:W-:Y:S01]  /*7070*/  SHF.L.U32 R3, R47.reuse, 0x10, RZ ;  /* 0x000000102f037819 */ /* 0x040fe200000006ff */
[----:B------:R-:W-:Y:S01]  /*7080*/  IMAD.SHL.U32 R4, R47, 0x100, RZ ;  /* 0x000001002f047824 */ /* 0x000fe200078e00ff */
[----:B------:R-:W-:Y:S01]  /*7090*/  SHF.R.S32.HI R5, RZ, 0x18, R47 ;  /* 0x00000018ff057819 */ /* 0x000fe2000001142f */
[-C--:B------:R-:W-:Y:S01]  /*70a0*/  IMAD R26, R0, R40.reuse, R26 ;  /* 0x00000028001a7224 */ /* 0x080fe200078e021a */
[----:B------:R-:W-:Y:S01]  /*70b0*/  SHF.R.S32.HI R3, RZ, 0x18, R3 ;  /* 0x00000018ff037819 */ /* 0x000fe20000011403 */
[-C--:B------:R-:W-:Y:S01]  /*70c0*/  IMAD R27, R2, R40.reuse, R27 ;  /* 0x00000028021b7224 */ /* 0x080fe200078e021b */
[----:B------:R-:W-:Y:S02]  /*70d0*/  SHF.R.S32.HI R4, RZ, 0x18, R4 ;  /* 0x00000018ff047819 */ /* 0x000fe40000011404 */
[----:B------:R-:W-:Y:S01]  /*70e0*/  I2IP.S8.S32.SAT R17, R18, R17, RZ ;  /* 0x0000001112117239 */ /* 0x000fe200000014ff */
[-C--:B------:R-:W-:Y:S01]  /*70f0*/  IMAD R28, R3, R40.reuse, R28 ;  /* 0x00000028031c7224 */ /* 0x080fe200078e021c */
[----:B------:R-:W-:Y:S01]  /*7100*/  I2IP.S8.S32.SAT R21, R22, R21, RZ ;  /* 0x0000001516157239 */ /* 0x000fe200000014ff */
[-C--:B------:R-:W-:Y:S01]  /*7110*/  IMAD R29, R4, R40.reuse, R29 ;  /* 0x00000028041d7224 */ /* 0x080fe200078e021d */
[----:B------:R-:W-:Y:S01]  /*7120*/  I2IP.S8.S32.SAT R16, R16, R15, R17 ;  /* 0x0000000f10107239 */ /* 0x000fe20000001411 */
[----:B------:R-:W-:Y:S01]  /*7130*/  IMAD R30, R5, R40, R30 ;  /* 0x00000028051e7224 */ /* 0x000fe200078e021e */
[----:B------:R-:W-:Y:S02]  /*7140*/  I2IP.S8.S32.SAT R17, R20, R19, R21 ;  /* 0x0000001314117239 */ /* 0x000fe40000001415 */
[----:B------:R-:W-:Y:S02]  /*7150*/  I2IP.S8.S32.SAT R18, R26, R25, RZ ;  /* 0x000000191a127239 */ /* 0x000fe400000014ff */
[----:B------:R-:W-:Y:S02]  /*7160*/  I2IP.S8.S32.SAT R19, R30, R29, RZ ;  /* 0x0000001d1e137239 */ /* 0x000fe400000014ff */
[----:B------:R-:W-:Y:S02]  /*7170*/  I2IP.S8.S32.SAT R18, R24, R23, R18 ;  /* 0x0000001718127239 */ /* 0x000fe40000001412 */
[----:B------:R-:W-:Y:S02]  /*7180*/  I2IP.S8.S32.SAT R19, R28, R27, R19 ;  /* 0x0000001b1c137239 */ /* 0x000fe40000001413 */
[----:B------:R-:W-:Y:S02]  /*7190*/  LEA R0, R82, UR44, 0x3 ;  /* 0x0000002c52007c11 */ /* 0x000fe4000f8e18ff */
[----:B------:R-:W-:Y:S01]  /*71a0*/  @P6 SHF.L.U32 R2, R81, 0x1f, RZ ;  /* 0x0000001f51026819 */ /* 0x000fe200000006ff */
[----:B------:R1:W-:Y:S01]  /*71b0*/  STS.128 [R89+0x4210], R16 ;  /* 0x0042101059007388 */ /* 0x0003e20000000c00 */
[----:B------:R-:W-:Y:S01]  /*71c0*/  @!PT LDS RZ, [RZ] ;  /* 0x00000000fffff984 */ /* 0x000fe20000000800 */
[----:B------:R-:W-:Y:S01]  /*71d0*/  @!PT LDS RZ, [RZ] ;  /* 0x00000000fffff984 */ /* 0x000fe20000000800 */
[----:B------:R-:W-:Y:S01]  /*71e0*/  @!PT LDS RZ, [RZ] ;  /* 0x00000000fffff984 */ /* 0x000fe20000000800 */
[----:B------:R-:W-:Y:S01]  /*71f0*/  @!PT LDS RZ, [RZ] ;  /* 0x00000000fffff984 */ /* 0x000fe20000000800 */
[----:B------:R2:W-:Y:S07]  /*7200*/  MEMBAR.ALL.CTA ;  /* 0x0000000000007992 */ /* 0x0005ee0000008000 */
[----:B--2---:R-:W2:Y:S02]  /*7210*/  FENCE.VIEW.ASYNC.S ;  /* 0x00000000000073c6 */ /* 0x004ea40000000000 */
[----:B--2---:R-:W-:Y:S06]  /*7220*/  BAR.SYNC.DEFER_BLOCKING 0x1, 0x80 ;  /* 0x0042000000007b1d */ /* 0x004fec0000010000 */
[----:B------:R-:W-:Y:S05]  /*7230*/  @P0 BRA `(.L_x_113) ;  /* 0x0000000000280947 */ /* 0x000fea0003800000 */
[----:B------:R-:W-:Y:S01]  /*7240*/  UIADD3 UR4, UPT, UPT, UR44, 0x4200, URZ ;  /* 0x000042002c047890 */ /* 0x000fe2000fffe0ff */
[----:B------:R-:W-:Y:S05]  /*7250*/  UMOV UR51, UR36 ;  /* 0x0000002400337c82 */ /* 0x000fea0008000000 */
[----:B------:R-:W-:Y:S01]  /*7260*/  MOV R86, UR4 ;  /* 0x0000000400567c02 */ /* 0x000fe20008000f00 */
[----:B------:R-:W-:Y:S03]  /*7270*/  UIADD3 UR4, UP0, UPT, UR62, 0x680, URZ ;  /* 0x000006803e047890 */ /* 0x000fe6000ff1e0ff */
[----:B------:R-:W-:Y:S01]  /*7280*/  R2UR UR48, R86 ;  /* 0x00000000563072ca */ /* 0x000fe200000e0000 */
[----:B------:R-:W-:Y:S11]  /*7290*/  UIADD3.X UR5, UPT, UPT, URZ, UR63, URZ, UP0, !UPT ;  /* 0x0000003fff057290 */ /* 0x000ff600087fe4ff */
[----:B------:R-:W-:Y:S01]  /*72a0*/  @!UPT UIADD3 URZ, UPT, UPT, URZ, URZ, URZ ;  /* 0x000000fffffff290 */ /* 0x000fe2000fffe0ff */
[----:B------:R2:W-:Y:S01]  /*72b0*/  UTMASTG.3D [UR48], [UR4] ;  /* 0x00000030040073b5 */ /* 0x0005e20008010000 */
[----:B------:R0:W-:Y:S01]  /*72c0*/  UTMACMDFLUSH ;  /* 0x00000000000079b7 */ /* 0x0001e20000000000 */
[----:B--2---:R-:W-:Y:S04]  /*72d0*/  DEPBAR.LE SB0, 0x1 ;  /* 0x000080400000791a */ /* 0x004fe80000000000 */
.L_x_113:
[----:B------:R-:W-:Y:S05]  /*72e0*/  BSYNC.RECONVERGENT B0 ;  /* 0x0000000000007941 */ /* 0x000fea0003800200 */
.L_x_112:
[----:B------:R-:W-:Y:S06]  /*72f0*/  BAR.SYNC.DEFER_BLOCKING 0x1, 0x80 ;  /* 0x0042000000007b1d */ /* 0x000fec0000010000 */
[----:B------:R-:W2:Y:S01]  /*7300*/  @P6 SYNCS.PHASECHK.TRANS64.TRYWAIT P0, [R0+URZ+0xa0], R2 ;  /* 0x0000a002000065a7 */ /* 0x000ea200080011ff */
[----:B------:R-:W-:Y:S01]  /*7310*/  BSSY B1, `(.L_x_114) ;  /* 0x000001f000017945 */ /* 0x000fe20003800000 */
[----:B--2---:R-:W-:Y:S03]  /*7320*/  @P6 SEL R53, RZ, 0x1, !P0 ;  /* 0x00000001ff356807 */ /* 0x004fe60004000000 */
[----:B------:R-:W-:Y:S05]  /*7330*/  @!P6 BRA `(.L_x_115) ;  /* 0x000000000070e947 */ /* 0x000fea0003800000 */
[----:B------:R-:W-:Y:S01]  /*7340*/  ISETP.NE.AND P1, PT, R54, RZ, PT ;  /* 0x000000ff3600720c */ /* 0x000fe20003f25270 */
[----:B------:R-:W-:Y:S01]  /*7350*/  BSSY B0, `(.L_x_116) ;  /* 0x0000008000007945 */ /* 0x000fe20003800000 */
[----:B------:R-:W-:Y:S11]  /*7360*/  ISETP.NE.AND P0, PT, R53, RZ, PT ;  /* 0x000000ff3500720c */ /* 0x000ff60003f05270 */
[----:B------:R-:W-:Y:S04]  /*7370*/  @P1 IMAD R4, R82, 0x1000, R60 ;  /* 0x0000100052041824 */ /* 0x000fe800078e023c */
[----:B------:R-:W-:Y:S01]  /*7380*/  @P1 IMAD.IADD R3, R55, 0x1, R4 ;  /* 0x0000000137031824 */ /* 0x000fe200078e0204 */
[----:B------:R-:W-:Y:S06]  /*7390*/  @P0 BRA `(.L_x_117) ;  /* 0x00000000000c0947 */ /* 0x000fec0003800000 */
[----:B------:R-:W-:Y:S04]  /*73a0*/  SHF.L.U32 R2, R81, 0x1f, RZ ;  /* 0x0000001f51027819 */ /* 0x000fe800000006ff */
[----:B------:R-:W2:Y:S02]  /*73b0*/  SYNCS.PHASECHK.TRANS64.TRYWAIT P0, [R0+URZ+0xa0], R2 ;  /* 0x0000a002000075a7 */ /* 0x000ea400080011ff */
[----:B--2---:R-:W-:Y:S05]  /*73c0*/  @!P0 BRA `(.L_x_118) ;  /* 0x0000003400708947 */ /* 0x004fea0003800000 */
.L_x_117:
[----:B------:R-:W-:Y:S05]  /*73d0*/  BSYNC B0 ;  /* 0x0000000000007941 */ /* 0x000fea0003800000 */
.L_x_116:
[----:B------:R-:W-:Y:S01]  /*73e0*/  ISETP.NE.AND P0, PT, R54, RZ, PT ;  /* 0x000000ff3600720c */ /* 0x000fe20003f05270 */
[----:B--2---:R-:W-:Y:S02]  /*73f0*/  VIADD R2, R0, 0xc0 ;  /* 0x000000c000027836 */ /* 0x004fe40000000000 */
[----:B------:R-:W-:Y:S02]  /*7400*/  IMAD.U32 R0, RZ, RZ, UR45 ;  /* 0x0000002dff007e24 */ /* 0x000fe4000f8e00ff */
[----:B------:R-:W-:Y:S03]  /*7410*/  VIADD R82, R82, 0x1 ;  /* 0x0000000152527836 */ /* 0x000fe60000000000 */
[----:B------:R-:W-:Y:S05]  /*7420*/  PRMT R0, R0, 0x654, R2 ;  /* 0x0000065400007816 */ /* 0x000fea0000000002 */
[----:B------:R2:W3:Y:S04]  /*7430*/  @P0 LDS.128 R48, [R4+0x200] ;  /* 0x0002000004300984 */ /* 0x0004e80000000c00 */
        /* <DEDUP_REMOVED lines=11> */
[----:B--23--:R-:W-:Y:S02]  /*74f0*/  LOP3.LUT R81, R81, R0, RZ, 0x3c, !PT ;  /* 0x0000000051517212 */ /* 0x00cfe400078e3cff */
.L_x_115:
[----:B------:R-:W-:Y:S05]  /*7500*/  BSYNC B1 ;  /* 0x0000000000017941 */ /* 0x000fea0003800000 */
.L_x_114:
[----:B------:R-:W-:Y:S05]  /*7510*/  VIADD R0, R39, 0x40 ;  /* 0x0000004027007836 */ /* 0x000fea0000000000 */
[----:B------:R-:W-:Y:S04]  /*7520*/  SHF.R.U32.HI R0, RZ, 0x15, R0 ;  /* 0x00000015ff007819 */ /* 0x000fe80000011600 */
[----:B------:R-:W-:Y:S11]  /*7530*/  LOP3.LUT P0, RZ, R0, 0x3, R75, 0x48, !PT ;  /* 0x0000000300ff7812 */ /* 0x000ff6000780484b */
[----:B------:R-:W-:Y:S02]  /*7540*/  @!UPT UIADD3 URZ, UPT, UPT, URZ, URZ, URZ ;  /* 0x000000fffffff290 */ /* 0x000fe4000fffe0ff */
[----:B------:R-:W-:Y:S05]  /*7550*/  @!P0 BRA `(.L_x_119) ;  /* 0x0000000000408947 */ /* 0x000fea0003800000 */
[----:B------:R-:W2:Y:S01]  /*7560*/  LDCU.64 UR8, c[0x4][0x78] ;  /* 0x01000f00ff0877ac */ /* 0x000ea20008000a00 */
[----:B------:R-:W-:Y:S01]  /*7570*/  MOV R3, 0x0 ;  /* 0x0000000000037802 */ /* 0x000fe20000000f00 */
[----:B------:R-:W-:Y:S02]  /*7580*/  HFMA2 R12, -RZ, RZ, 0, 5.9604644775390625e-08 ;  /* 0x00000001ff0c7431 */ /* 0x000fe400000001ff */
[----:B------:R-:W-:Y:S02]  /*7590*/  IMAD.MOV.U32 R8, RZ, RZ, 0x192 ;  /* 0x00000192ff087424 */ /* 0x000fe400078e00ff */
[----:B------:R-:W-:Y:S01]  /*75a0*/  IMAD.MOV.U32 R13, RZ, RZ, RZ ;  /* 0x000000ffff0d7224 */ /* 0x000fe200078e00ff */
[----:B------:R-:W3:Y:S01]  /*75b0*/  LDCU.64 UR6, c[0x4][0x80] ;  /* 0x01001000ff0677ac */ /* 0x000ee20008000a00 */
[----:B------:R-:W1:Y:S01]  /*75c0*/  LDC.64 R2, c[0x4][R3] ;  /* 0x0100000003027b82 */ /* 0x000e620000000a00 */
[----:B------:R-:W5:Y:S01]  /*75d0*/  LDCU.64 UR4, c[0x4][0x18] ;  /* 0x01000300ff0477ac */ /* 0x000f620008000a00 */
[----:B--2---:R-:W-:Y:S01]  /*75e0*/  MOV R5, UR9 ;  /* 0x0000000900057c02 */ /* 0x004fe20008000f00 */
[----:B------:R-:W-:Y:S01]  /*75f0*/  IMAD.U32 R4, RZ, RZ, UR8 ;  /* 0x00000008ff047e24 */ /* 0x000fe2000f8e00ff */
[----:B---3--:R-:W-:Y:S01]  /*7600*/  MOV R7, UR7 ;  /* 0x0000000700077c02 */ /* 0x008fe20008000f00 */
[----:B------:R-:W-:Y:S01]  /*7610*/  IMAD.U32 R6, RZ, RZ, UR6 ;  /* 0x00000006ff067e24 */ /* 0x000fe2000f8e00ff */
[----:B-----5:R-:W-:Y:S01]  /*7620*/  MOV R11, UR5 ;  /* 0x00000005000b7c02 */ /* 0x020fe20008000f00 */
[----:B------:R-:W-:Y:S02]  /*7630*/  IMAD.U32 R10, RZ, RZ, UR4 ;  /* 0x00000004ff0a7e24 */ /* 0x000fe4000f8e00ff */
[----:B------:R-:W-:Y:S07]  /*7640*/  LEPC R20, `(.L_x_119) ;  /* 0x000000001014794e */ /* 0x000fee0000000000 */
[----:B-1--4-:R-:W-:Y:S05]  /*7650*/  CALL.ABS.NOINC R2 ;  /* 0x0000000002007343 */ /* 0x012fea0003c00000 */
.L_x_119:
[C---:B------:R-:W-:Y:S01]  /*7660*/  SHF.L.U32 R2, R48.reuse, 0x10, RZ ;  /* 0x0000001030027819 */ /* 0x040fe200000006ff */
[----:B------:R-:W-:Y:S05]  /*7670*/  WARPSYNC.ALL ;  /* 0x0000000000007948 */ /* 0x000fea0003800000 */
[----:B------:R-:W-:Y:S01]  /*7680*/  R2UR UR4, R39 ;  /* 0x00000000270472ca */ /* 0x000fe200000e0000 */
[----:B------:R-:W-:Y:S01]  /*7690*/  BSSY.RECONVERGENT B0, `(.L_x_120) ;  /* 0x0000099000007945 */ /* 0x000fe20003800200 */
[C---:B------:R-:W-:Y:S02]  /*76a0*/  PRMT R3, R48.reuse, 0x8880, RZ ;  /* 0x0000888030037816 */ /* 0x040fe400000000ff */
[----:B------:R-:W-:Y:S02]  /*76b0*/  SHF.L.U32 R41, R48, 0x8, RZ ;  /* 0x0000000830297819 */ /* 0x000fe400000006ff */
[C---:B------:R-:W-:Y:S02]  /*76c0*/  SHF.L.U32 R42, R49.reuse, 0x10, RZ ;  /* 0x00000010312a7819 */ /* 0x040fe400000006ff */
[----:B------:R-:W-:Y:S02]  /*76d0*/  SHF.L.U32 R43, R49, 0x8, RZ ;  /* 0x00000008312b7819 */ /* 0x000fe400000006ff */
[----:B------:R-:W-:Y:S02]  /*76e0*/  SHF.R.S32.HI R42, RZ, 0x18, R42 ;  /* 0x00000018ff2a7819 */ /* 0x000fe4000001142a */
[----:B------:R-:W-:Y:S01]  /*76f0*/  SHF.R.S32.HI R43, RZ, 0x18, R43 ;  /* 0x00000018ff2b7819 */ /* 0x000fe2000001142b */
[----:B-1----:R-:W-:Y:S01]  /*7700*/  LDTM.16dp32bit_t0_t15.x32 R4, tmem[UR4+0x40] ;  /* 0x00004004000479ee */ /* 0x002fe20008a80000 */
[----:B------:R-:W1:Y:S01]  /*7710*/  LDTM.16dp32bit_t16_t31.x32 R4, tmem[UR4+0x60] ;  /* 0x00006004000479ee */ /* 0x000e620008aa0000 */
[----:B------:R-:W-:Y:S02]  /*7720*/  ISETP.NE.AND P0, PT, R87, RZ, PT ;  /* 0x000000ff5700720c */ /* 0x000fe40003f05270 */
        /* <DEDUP_REMOVED lines=16> */
[----:B------:R-:W-:Y:S01]  /*7830*/  IMAD R5, R38, R9, RZ ;  /* 0x0000000926057224 */ /* 0x000fe200078e02ff */
[----:B------:R-:W-:Y:S01]  /*7840*/  PRMT R7, R50, 0x8880, RZ ;  /* 0x0000888032077816 */ /* 0x000fe200000000ff */
[----:B------:R-:W-:Y:S01]  /*7850*/  IMAD R12, R38, R16, RZ ;  /* 0x00000010260c7224 */ /* 0x000fe200078e02ff */
[----:B------:R-:W-:Y:S01]  /*7860*/  I2IP.S8.S32.SAT R56, R2, R0, R56 ;  /* 0x0000000002387239 */ /* 0x000fe20000001438 */
[C---:B------:R-:W-:Y:S01]  /*7870*/  IMAD R9, R38.reuse, R13, RZ ;  /* 0x0000000d26097224 */ /* 0x040fe200078e02ff */
[----:B------:R-:W-:Y:S01]  /*7880*/  SHF.R.S32.HI R3, RZ, 0x18, R49 ;  /* 0x00000018ff037819 */ /* 0x000fe20000011431 */
[----:B------:R-:W-:Y:S01]  /*7890*/  IMAD R16, R38, R20, RZ ;  /* 0x0000001426107224 */ /* 0x000fe200078e02ff */
[----:B----4-:R-:W-:Y:S01]  /*78a0*/  SHF.L.U32 R0, R44, 0x10, RZ ;  /* 0x000000102c007819 */ /* 0x010fe200000006ff */
[----:B------:R-:W-:Y:S01]  /*78b0*/  IMAD R13, R38, R17, RZ ;  /* 0x00000011260d7224 */ /* 0x000fe200078e02ff */
[----:B------:R-:W-:Y:S01]  /*78c0*/  SHF.L.U32 R2, R44, 0x8, RZ ;  /* 0x000000082c027819 */ /* 0x000fe200000006ff */
[C---:B------:R-:W-:Y:S01]  /*78d0*/  IMAD R20, R38.reuse, R24, RZ ;  /* 0x0000001826147224 */ /* 0x040fe200078e02ff */
[----:B------:R-:W-:Y:S01]  /*78e0*/  SHF.R.S32.HI R0, RZ, 0x18, R0 ;  /* 0x00000018ff007819 */ /* 0x000fe20000011400 */
[C---:B------:R-:W-:Y:S01]  /*78f0*/  IMAD R17, R38.reuse, R21, RZ ;  /* 0x0000001526117224 */ /* 0x040fe200078e02ff */
[----:B------:R-:W-:Y:S01]  /*7900*/  SHF.R.S32.HI R2, RZ, 0x18, R2 ;  /* 0x00000018ff027819 */ /* 0x000fe20000011402 */
[C---:B------:R-:W-:Y:S02]  /*7910*/  IMAD R24, R38.reuse, R28, RZ ;  /* 0x0000001c26187224 */ /* 0x040fe400078e02ff */
[C---:B------:R-:W-:Y:S02]  /*7920*/  IMAD R6, R38.reuse, R10, RZ ;  /* 0x0000000a26067224 */ /* 0x040fe400078e02ff */
[C---:B------:R-:W-:Y:S02]  /*7930*/  IMAD R21, R38.reuse, R25, RZ ;  /* 0x0000001926157224 */ /* 0x040fe400078e02ff */
[----:B------:R-:W-:Y:S01]  /*7940*/  IMAD R28, R38, R32, RZ ;  /* 0x00000020261c7224 */ /* 0x000fe200078e02ff */
[----:B------:R-:W-:Y:S01]  /*7950*/  SHF.L.U32 R32, R50, 0x10, RZ ;  /* 0x0000001032207819 */ /* 0x000fe200000006ff */
[-C--:B------:R-:W-:Y:S02]  /*7960*/  IMAD R4, R41, R40.reuse, R4 ;  /* 0x0000002829047224 */ /* 0x080fe400078e0204 */
[----:B------:R-:W-:Y:S01]  /*7970*/  IMAD R25, R38, R29, RZ ;  /* 0x0000001d26197224 */ /* 0x000fe200078e02ff */
[----:B------:R-:W-:Y:S01]  /*7980*/  SHF.R.S32.HI R32, RZ, 0x18, R32 ;  /* 0x00000018ff207819 */ /* 0x000fe20000011420 */
[----:B------:R-:W-:Y:S02]  /*7990*/  IMAD R5, R42, R40, R5 ;  /* 0x000000282a057224 */ /* 0x000fe400078e0205 */
[----:B------:R-:W-:Y:S01]  /*79a0*/  IMAD R29, R38, R33, RZ ;  /* 0x00000021261d7224 */ /* 0x000fe200078e02ff */
[----:B------:R-:W-:Y:S01]  /*79b0*/  SHF.L.U32 R33, R50, 0x8, RZ ;  /* 0x0000000832217819 */ /* 0x000fe200000006ff */
[C---:B------:R-:W-:Y:S02]  /*79c0*/  IMAD R11, R38.reuse, R11, RZ ;  /* 0x0000000b260b7224 */ /* 0x040fe400078e02ff */
[C---:B------:R-:W-:Y:S01]  /*79d0*/  IMAD R10, R38.reuse, R14, RZ ;  /* 0x0000000e260a7224 */ /* 0x040fe200078e02ff */
[----:B------:R-:W-:Y:S01]  /*79e0*/  SHF.R.S32.HI R33, RZ, 0x18, R33 ;  /* 0x00000018ff217819 */ /* 0x000fe20000011421 */
[----:B------:R-:W-:Y:S02]  /*79f0*/  IMAD R6, R43, R40, R6 ;  /* 0x000000282b067224 */ /* 0x000fe400078e0206 */
[C---:B------:R-:W-:Y:S02]  /*7a00*/  IMAD R14, R38.reuse, R18, RZ ;  /* 0x00000012260e7224 */ /* 0x040fe400078e02ff */
[C---:B------:R-:W-:Y:S02]  /*7a10*/  IMAD R18, R38.reuse, R22, RZ ;  /* 0x0000001626127224 */ /* 0x040fe400078e02ff */
[----:B------:R-:W-:Y:S01]  /*7a20*/  IMAD R11, R3, R40, R11 ;  /* 0x00000028030b7224 */ /* 0x000fe200078e020b */
[----:B------:R-:W-:Y:S01]  /*7a30*/  PRMT R3, R51, 0x8880, RZ ;  /* 0x0000888033037816 */ /* 0x000fe200000000ff */
[C---:B------:R-:W-:Y:S02]  /*7a40*/  IMAD R22, R38.reuse, R26, RZ ;  /* 0x0000001a26167224 */ /* 0x040fe400078e02ff */
[C---:B------:R-:W-:Y:S01]  /*7a50*/  IMAD R26, R38.reuse, R30, RZ ;  /* 0x0000001e261a7224 */ /* 0x040fe200078e02ff */
[----:B------:R-:W-:Y:S01]  /*7a60*/  I2IP.S8.S32.SAT R11, R11, R6, RZ ;  /* 0x000000060b0b7239 */ /* 0x000fe200000014ff */
[----:B------:R-:W-:Y:S01]  /*7a70*/  IMAD R8, R7, R40, R8 ;  /* 0x0000002807087224 */ /* 0x000fe200078e0208 */
[----:B------:R-:W-:Y:S01]  /*7a80*/  SHF.L.U32 R6, R51, 0x10, RZ ;  /* 0x0000001033067819 */ /* 0x000fe200000006ff */
[----:B------:R-:W-:Y:S01]  /*7a90*/  IMAD R30, R38, R34, RZ ;  /* 0x00000022261e7224 */ /* 0x000fe200078e02ff */
[----:B------:R-:W-:Y:S01]  /*7aa0*/  SHF.R.S32.HI R34, RZ, 0x18, R50 ;  /* 0x00000018ff227819 */ /* 0x000fe20000011432 */
[----:B------:R-:W-:Y:S01]  /*7ab0*/  IMAD R9, R32, R40, R9 ;  /* 0x0000002820097224 */ /* 0x000fe200078e0209 */
[----:B------:R-:W-:Y:S01]  /*7ac0*/  SHF.R.S32.HI R6, RZ, 0x18, R6 ;  /* 0x00000018ff067819 */ /* 0x000fe20000011406 */
[----:B------:R-:W-:Y:S01]  /*7ad0*/  IMAD R15, R38, R15, RZ ;  /* 0x0000000f260f7224 */ /* 0x000fe200078e02ff */
[----:B------:R-:W-:Y:S01]  /*7ae0*/  I2IP.S8.S32.SAT R57, R5, R4, R11 ;  /* 0x0000000405397239 */ /* 0x000fe2000000140b */
[-C--:B------:R-:W-:Y:S01]  /*7af0*/  IMAD R10, R33, R40.reuse, R10 ;  /* 0x00000028210a7224 */ /* 0x080fe200078e020a */
[----:B------:R-:W-:Y:S01]  /*7b00*/  SHF.L.U32 R5, R45, 0x10, RZ ;  /* 0x000000102d057819 */ /* 0x000fe200000006ff */
[----:B------:R-:W-:Y:S01]  /*7b10*/  IMAD.SHL.U32 R7, R51, 0x100, RZ ;  /* 0x0000010033077824 */ /* 0x000fe200078e00ff */
[----:B------:R-:W-:Y:S01]  /*7b20*/  PRMT R4, R45, 0x8880, RZ ;  /* 0x000088802d047816 */ /* 0x000fe200000000ff */
[-C--:B------:R-:W-:Y:S01]  /*7b30*/  IMAD R15, R34, R40.reuse, R15 ;  /* 0x00000028220f7224 */ /* 0x080fe200078e020f */
[----:B------:R-:W-:Y:S01]  /*7b40*/  SHF.R.S32.HI R5, RZ, 0x18, R5 ;  /* 0x00000018ff057819 */ /* 0x000fe20000011405 */
[-C--:B------:R-:W-:Y:S01]  /*7b50*/  IMAD R12, R3, R40.reuse, R12 ;  /* 0x00000028030c7224 */ /* 0x080fe200078e020c */
[----:B------:R-:W-:Y:S01]  /*7b60*/  SHF.R.S32.HI R7, RZ, 0x18, R7 ;  /* 0x00000018ff077819 */ /* 0x000fe20000011407 */
[----:B------:R-:W-:Y:S01]  /*7b70*/  IMAD R13, R6, R40, R13 ;  /* 0x00000028060d7224 */ /* 0x000fe200078e020d */
[----:B------:R-:W-:Y:S01]  /*7b80*/  I2IP.S8.S32.SAT R15, R15, R10, RZ ;  /* 0x0000000a0f0f7239 */ /* 0x000fe200000014ff */
[----:B------:R-:W-:Y:S01]  /*7b90*/  IMAD R19, R38, R19, RZ ;  /* 0x0000001326137224 */ /* 0x000fe200078e02ff */
[----:B------:R-:W-:Y:S01]  /*7ba0*/  SHF.R.S32.HI R10, RZ, 0x18, R51 ;  /* 0x00000018ff0a7819 */ /* 0x000fe20000011433 */
[----:B------:R-:W-:Y:S01]  /*7bb0*/  IMAD R14, R7, R40, R14 ;  /* 0x00000028070e7224 */ /* 0x000fe200078e020e */
[----:B------:R-:W-:Y:S01]  /*7bc0*/  PRMT R3, R44, 0x8880, RZ ;  /* 0x000088802c037816 */ /* 0x000fe200000000ff */
[----:B------:R-:W-:Y:S01]  /*7bd0*/  IMAD R23, R38, R23, RZ ;  /* 0x0000001726177224 */ /* 0x000fe200078e02ff */
[----:B------:R-:W-:Y:S01]  /*7be0*/  I2IP.S8.S32.SAT R58, R9, R8, R15 ;  /* 0x00000008093a7239 */ /* 0x000fe2000000140f */
[-C--:B------:R-:W-:Y:S02]  /*7bf0*/  IMAD R19, R10, R40.reuse, R19 ;  /* 0x000000280a137224 */ /* 0x080fe400078e0213 */
[-C--:B------:R-:W-:Y:S01]  /*7c00*/  IMAD R16, R3, R40.reuse, R16 ;  /* 0x0000002803107224 */ /* 0x080fe200078e0210 */
[----:B------:R-:W-:Y:S01]  /*7c10*/  SHF.R.S32.HI R3, RZ, 0x18, R44 ;  /* 0x00000018ff037819 */ /* 0x000fe2000001142c */
[----:B------:R-:W-:Y:S01]  /*7c20*/  IMAD R17, R0, R40, R17 ;  /* 0x0000002800117224 */ /* 0x000fe200078e0211 */
[----:B------:R-:W-:Y:S01]  /*7c30*/  I2IP.S8.S32.SAT R14, R19, R14, RZ ;  /* 0x0000000e130e7239 */ /* 0x000fe200000014ff */
[----:B------:R-:W-:Y:S02]  /*7c40*/  IMAD.SHL.U32 R0, R45, 0x100, RZ ;  /* 0x000001002d007824 */ /* 0x000fe400078e00ff */
[-C--:B------:R-:W-:Y:S01]  /*7c50*/  IMAD R18, R2, R40.reuse, R18 ;  /* 0x0000002802127224 */ /* 0x080fe200078e0212 */
[----:B------:R-:W-:Y:S01]  /*7c60*/  SHF.R.S32.HI R2, RZ, 0x18, R45 ;  /* 0x00000018ff027819 */ /* 0x000fe2000001142d */
[-C--:B------:R-:W-:Y:S01]  /*7c70*/  IMAD R23, R3, R40.reuse, R23 ;  /* 0x0000002803177224 */ /* 0x080fe200078e0217 */
[----:B------:R-:W-:Y:S01]  /*7c80*/  SHF.R.S32.HI R0, RZ, 0x18, R0 ;  /* 0x00000018ff007819 */ /* 0x000fe20000011400 */
[-C--:B------:R-:W-:Y:S01]  /*7c90*/  IMAD R20, R4, R40.reuse, R20 ;  /* 0x0000002804147224 */ /* 0x080fe200078e0214 */
[C---:B------:R-:W-:Y:S01]  /*7ca0*/  SHF.L.U32 R4, R46.reuse, 0x10, RZ ;  /* 0x000000102e047819 */ /* 0x040fe200000006ff */
[-C--:B------:R-:W-:Y:S01]  /*7cb0*/  IMAD R21, R5, R40.reuse, R21 ;  /* 0x0000002805157224 */ /* 0x080fe200078e0215 */
[----:B------:R-:W-:Y:S01]  /*7cc0*/  PRMT R3, R46, 0x8880, RZ ;  /* 0x000088802e037816 */ /* 0x000fe200000000ff */
[----:B------:R-:W-:Y:S01]  /*7cd0*/  IMAD R27, R38, R27, RZ ;  /* 0x0000001b261b7224 */ /* 0x000fe200078e02ff */
[----:B------:R-:W-:Y:S01]  /*7ce0*/  SHF.L.U32 R5, R46, 0x8, RZ ;  /* 0x000000082e057819 */ /* 0x000fe200000006ff */
[-C--:B------:R-:W-:Y:S01]  /*7cf0*/  IMAD R22, R0, R40.reuse, R22 ;  /* 0x0000002800167224 */ /* 0x080fe200078e0216 */
[----:B------:R-:W-:Y:S01]  /*7d00*/  SHF.R.S32.HI R4, RZ, 0x18, R4 ;  /* 0x00000018ff047819 */ /* 0x000fe20000011404 */
[-C--:B------:R-:W-:Y:S01]  /*7d10*/  IMAD R27, R2, R40.reuse, R27 ;  /* 0x00000028021b7224 */ /* 0x080fe200078e021b */
[----:B------:R-:W-:Y:S01]  /*7d20*/  SHF.R.S32.HI R5, RZ, 0x18, R5 ;  /* 0x00000018ff057819 */ /* 0x000fe20000011405 */
[-C--:B------:R-:W-:Y:S01]  /*7d30*/  IMAD R24, R3, R40.reuse, R24 ;  /* 0x0000002803187224 */ /* 0x080fe200078e0218 */
[C---:B------:R-:W-:Y:S01]  /*7d40*/  SHF.L.U32 R3, R47.reuse, 0x10, RZ ;  /* 0x000000102f037819 */ /* 0x040fe200000006ff */
[-C--:B------:R-:W-:Y:S01]  /*7d50*/  IMAD R25, R4, R40.reuse, R25 ;  /* 0x0000002804197224 */ /* 0x080fe200078e0219 */
[----:B------:R-:W-:Y:S01]  /*7d60*/  SHF.R.S32.HI R0, RZ, 0x18, R46 ;  /* 0x00000018ff007819 */ /* 0x000fe2000001142e */
[----:B------:R-:W-:Y:S01]  /*7d70*/  IMAD R31, R38, R31, RZ ;  /* 0x0000001f261f7224 */ /* 0x000fe200078e02ff */
[----:B------:R-:W-:Y:S01]  /*7d80*/  PRMT R2, R47, 0x8880, RZ ;  /* 0x000088802f027816 */ /* 0x000fe200000000ff */
[-C--:B------:R-:W-:Y:S01]  /*7d90*/  IMAD R26, R5, R40.reuse, R26 ;  /* 0x00000028051a7224 */ /* 0x080fe200078e021a */
[----:B------:R-:W-:Y:S01]  /*7da0*/  SHF.L.U32 R4, R47, 0x8, RZ ;  /* 0x000000082f047819 */ /* 0x000fe200000006ff */
[-C--:B------:R-:W-:Y:S01]  /*7db0*/  IMAD R31, R0, R40.reuse, R31 ;  /* 0x00000028001f7224 */ /* 0x080fe200078e021f */
[----:B------:R-:W-:Y:S01]  /*7dc0*/  SHF.R.S32.HI R3, RZ, 0x18, R3 ;  /* 0x00000018ff037819 */ /* 0x000fe20000011403 */
[-C--:B------:R-:W-:Y:S01]  /*7dd0*/  IMAD R28, R2, R40.reuse, R28 ;  /* 0x00000028021c7224 */ /* 0x080fe200078e021c */
[----:B------:R-:W-:Y:S01]  /*7de0*/  SHF.R.S32.HI R4, RZ, 0x18, R4 ;  /* 0x00000018ff047819 */ /* 0x000fe20000011404 */
[----:B------:R-:W-:Y:S01]  /*7df0*/  IMAD R35, R38, R35, RZ ;  /* 0x0000002326237224 */ /* 0x000fe200078e02ff */
[----:B------:R-:W-:Y:S01]  /*7e00*/  SHF.R.S32.HI R5, RZ, 0x18, R47 ;  /* 0x00000018ff057819 */ /* 0x000fe2000001142f */
[----:B------:R-:W-:Y:S01]  /*7e10*/  IMAD R29, R3, R40, R29 ;  /* 0x00000028031d7224 */ /* 0x000fe200078e021d */
[----:B------:R-:W-:Y:S01]  /*7e20*/  I2IP.S8.S32.SAT R59, R13, R12, R14 ;  /* 0x0000000c0d3b7239 */ /* 0x000fe2000000140e */
[----:B------:R-:W-:Y:S01]  /*7e30*/  IMAD R30, R4, R40, R30 ;  /* 0x00000028041e7224 */ /* 0x000fe200078e021e */
[----:B------:R-:W-:Y:S01]  /*7e40*/  I2IP.S8.S32.SAT R18, R23, R18, RZ ;  /* 0x0000001217127239 */ /* 0x000fe200000014ff */
[----:B------:R-:W-:Y:S01]  /*7e50*/  IMAD R35, R5, R40, R35 ;  /* 0x0000002805237224 */ /* 0x000fe200078e0223 */
[----:B------:R-:W-:Y:S01]  /*7e60*/  I2IP.S8.S32.SAT R22, R27, R22, RZ ;  /* 0x000000161b167239 */ /* 0x000fe200000014ff */
[----:B------:R1:W-:Y:S01]  /*7e70*/  STS.128 [R69+UR44+0x5200], R56 ;  /* 0x0052003845007988 */ /* 0x0003e20008000c2c */
[----:B------:R-:W-:Y:S02]  /*7e80*/  I2IP.S8.S32.SAT R26, R31, R26, RZ ;  /* 0x0000001a1f1a7239 */ /* 0x000fe400000014ff */
[----:B------:R-:W-:Y:S02]  /*7e90*/  I2IP.S8.S32.SAT R19, R35, R30, RZ ;  /* 0x0000001e23137239 */ /* 0x000fe400000014ff */
[----:B------:R-:W-:Y:S02]  /*7ea0*/  I2IP.S8.S32.SAT R16, R17, R16, R18 ;  /* 0x0000001011107239 */ /* 0x000fe40000001412 */
[----:B------:R-:W-:Y:S02]  /*7eb0*/  I2IP.S8.S32.SAT R17, R21, R20, R22 ;  /* 0x0000001415117239 */ /* 0x000fe40000001416 */
        /* <DEDUP_REMOVED lines=13> */
[----:B------:R-:W-:Y:S02]  /*7f90*/  UIADD3 UR4, UP0, UPT, UR62, 0x680, URZ ;  /* 0x000006803e047890 */ /* 0x000fe4000ff1e0ff */
[----:B------:R-:W-:Y:S02]  /*7fa0*/  UIADD3 UR9, UPT, UPT, UR49, 0x40, URZ ;  /* 0x0000004031097890 */ /* 0x000fe4000fffe0ff */
[----:B------:R-:W-:Y:S02]  /*7fb0*/  UIADD3 UR8, UPT, UPT, UR44, 0x5200, URZ ;  /* 0x000052002c087890 */ /* 0x000fe4000fffe0ff */
[----:B------:R-:W-:Y:S01]  /*7fc0*/  UIADD3.X UR5, UPT, UPT, URZ, UR63, URZ, UP0, !UPT ;  /* 0x0000003fff057290 */ /* 0x000fe200087fe4ff */
[----:B------:R-:W-:Y:S01]  /*7fd0*/  UMOV UR10, UR50 ;  /* 0x00000032000a7c82 */ /* 0x000fe20008000000 */
[----:B------:R-:W-:Y:S07]  /*7fe0*/  UMOV UR11, UR36 ;  /* 0x00000024000b7c82 */ /* 0x000fee0008000000 */
[----:B------:R2:W-:Y:S01]  /*7ff0*/  UTMASTG.3D [UR8], [UR4] ;  /* 0x00000008040073b5 */ /* 0x0005e20008010000 */
[----:B------:R0:W-:Y:S01]  /*8000*/  UTMACMDFLUSH ;  /* 0x00000000000079b7 */ /* 0x0001e20000000000 */
[----:B--2---:R-:W-:Y:S04]  /*8010*/  DEPBAR.LE SB0, 0x1 ;  /* 0x000080400000791a */ /* 0x004fe80000000000 */
.L_x_121:
[----:B------:R-:W-:Y:S05]  /*8020*/  BSYNC.RECONVERGENT B0 ;  /* 0x0000000000007941 */ /* 0x000fea0003800200 */
.L_x_120:
        /* <DEDUP_REMOVED lines=14> */
.L_x_125:
[----:B------:R-:W-:Y:S05]  /*8110*/  BSYNC B0 ;  /* 0x0000000000007941 */ /* 0x000fea0003800000 */
.L_x_124:
[----:B------:R-:W-:Y:S01]  /*8120*/  ISETP.NE.AND P0, PT, R54, RZ, PT ;  /* 0x000000ff3600720c */ /* 0x000fe20003f05270 */
[----:B------:R-:W-:Y:S11]  /*8130*/  VIADD R82, R82, 0x1 ;  /* 0x0000000152527836 */ /* 0x000ff60000000000 */
[----:B------:R-:W-:Y:S01]  /*8140*/  @!UPT UIADD3 URZ, UPT, UPT, URZ, URZ, URZ ;  /* 0x000000fffffff290 */ /* 0x000fe2000fffe0ff */
[----:B------:R3:W4:Y:S04]  /*8150*/  @P0 LDS.128 R44, [R2+0x210] ;  /* 0x00021000022c0984 */ /* 0x0007280000000c00 */
[----:B------:R1:W1:Y:S01]  /*8160*/  @P0 LDS.128 R48, [R3+0x200] ;  /* 0x0002000003300984 */ /* 0x0002620000000c00 */
        /* <DEDUP_REMOVED lines=8> */
[----:B---3--:R-:W-:Y:S02]  /*81f0*/  VIADD R2, R0, 0xc0 ;  /* 0x000000c000027836 */ /* 0x008fe40000000000 */
[----:B--2---:R-:W-:Y:S05]  /*8200*/  IMAD.U32 R0, RZ, RZ, UR45 ;  /* 0x0000002dff007e24 */ /* 0x004fea000f8e00ff */
[----:B------:R-:W-:Y:S04]  /*8210*/  PRMT R0, R0, 0x654, R2 ;  /* 0x0000065400007816 */ /* 0x000fe80000000002 */
[----:B-----5:R2:W-:Y:S02]  /*8220*/  SYNCS.ARRIVE.TRANS64.RED.A1T0 RZ, [R0+URZ], RZ ;  /* 0x000000ff00ff79a7 */ /* 0x0205e400081004ff */
[----:B--2---:R-:W-:Y:S04]  /*8230*/  SEL R0, RZ, 0x1, P0 ;  /* 0x00000001ff007807 */ /* 0x004fe80000000000 */
[----:B-1--4-:R-:W-:Y:S02]  /*8240*/  LOP3.LUT R81, R81, R0, RZ, 0x3c, !PT ;  /* 0x0000000051517212 */ /* 0x012fe400078e3cff */
.L_x_123:
[----:B------:R-:W-:Y:S05]  /*8250*/  BSYNC B1 ;  /* 0x0000000000017941 */ /* 0x000fea0003800000 */
.L_x_122:
        /* <DEDUP_REMOVED lines=21> */
.L_x_127:
        /* <DEDUP_REMOVED lines=36> */
[----:B------:R-:W-:Y:S01]  /*85f0*/  SHF.L.U32 R0, R44, 0x10, RZ ;  /* 0x000000102c007819 */ /* 0x000fe200000006ff */
        /* <DEDUP_REMOVED lines=110> */
[----:B------:R-:W-:Y:S02]  /*8ce0*/  UIADD3 UR4, UPT, UPT, UR44, 0x4200, URZ ;  /* 0x000042002c047890 */ /* 0x000fe4000fffe0ff */
[----:B------:R-:W-:Y:S01]  /*8cf0*/  UIADD3 UR9, UPT, UPT, UR49, 0x80, URZ ;  /* 0x0000008031097890 */ /* 0x000fe2000fffe0ff */
[----:B------:R-:W-:Y:S01]  /*8d00*/  UMOV UR10, UR50 ;  /* 0x00000032000a7c82 */ /* 0x000fe20008000000 */
[----:B------:R-:W-:Y:S02]  /*8d10*/  UMOV UR11, UR36 ;  /* 0x00000024000b7c82 */ /* 0x000fe40008000000 */
        /* <DEDUP_REMOVED lines=8> */
.L_x_129:
[----:B------:R-:W-:Y:S05]  /*8da0*/  BSYNC.RECONVERGENT B0 ;  /* 0x0000000000007941 */ /* 0x000fea0003800200 */
.L_x_128:
        /* <DEDUP_REMOVED lines=14> */
.L_x_133:
[----:B------:R-:W-:Y:S05]  /*8e90*/  BSYNC B0 ;  /* 0x0000000000007941 */ /* 0x000fea0003800000 */
.L_x_132:
        /* <DEDUP_REMOVED lines=18> */
.L_x_131:
[----:B------:R-:W-:Y:S05]  /*8fc0*/  BSYNC B1 ;  /* 0x0000000000017941 */ /* 0x000fea0003800000 */
.L_x_130:
        /* <DEDUP_REMOVED lines=21> */
.L_x_135:
[----:B------:R-:W-:Y:S01]  /*9120*/  ISETP.NE.AND P0, PT, R87, RZ, PT ;  /* 0x000000ff5700720c */ /* 0x000fe20003f05270 */
[----:B------:R-:W-:Y:S05]  /*9130*/  WARPSYNC.ALL ;  /* 0x0000000000007948 */ /* 0x000fea0003800000 */
[----:B------:R-:W-:Y:S01]  /*9140*/  IMAD.SHL.U32 R66, R49, 0x100, RZ ;  /* 0x0000010031427824 */ /* 0x000fe200078e00ff */
[----:B------:R-:W-:Y:S01]  /*9150*/  R2UR UR4, R39 ;  /* 0x00000000270472ca */ /* 0x000fe200000e0000 */
[----:B------:R-:W-:Y:S01]  /*9160*/  IMAD.SHL.U32 R60, R51, 0x100, RZ ;  /* 0x00000100333c7824 */ /* 0x000fe200078e00ff */
[C---:B------:R-:W-:Y:S01]  /*9170*/  SHF.L.U32 R2, R48.reuse, 0x10, RZ ;  /* 0x0000001030027819 */ /* 0x040fe200000006ff */
[----:B----4-:R-:W-:Y:S01]  /*9180*/  IMAD.SHL.U32 R54, R45, 0x100, RZ ;  /* 0x000001002d367824 */ /* 0x010fe200078e00ff */
[C---:B------:R-:W-:Y:S01]  /*9190*/  PRMT R0, R48.reuse, 0x8880, RZ ;  /* 0x0000888030007816 */ /* 0x040fe200000000ff */
[----:B------:R-:W-:Y:S01]  /*91a0*/  BSSY.RECONVERGENT B0, `(.L_x_136) ;  /* 0x000009e000007945 */ /* 0x000fe20003800200 */
[----:B------:R-:W-:Y:S02]  /*91b0*/  SHF.L.U32 R3, R48, 0x8, RZ ;  /* 0x0000000830037819 */ /* 0x000fe400000006ff */
[----:B------:R-:W-:Y:S02]  /*91c0*/  SHF.R.S32.HI R2, RZ, 0x18, R2 ;  /* 0x00000018ff027819 */ /* 0x000fe40000011402 */
[----:B------:R-:W-:Y:S02]  /*91d0*/  PRMT R68, R49, 0x8880, RZ ;  /* 0x0000888031447816 */ /* 0x000fe400000000ff */
[----:B------:R-:W-:Y:S01]  /*91e0*/  SHF.R.S32.HI R3, RZ, 0x18, R3 ;  /* 0x00000018ff037819 */ /* 0x000fe20000011403 */
[----:B-1----:R-:W-:Y:S01]  /*91f0*/  LDTM.16dp32bit_t0_t15.x32 R4, tmem[UR4+0xc0] ;  /* 0x0000c004000479ee */ /* 0x002fe20008a80000 */
[----:B------:R-:W1:Y:S01]  /*9200*/  LDTM.16dp32bit_t16_t31.x32 R4, tmem[UR4+0xe0] ;  /* 0x0000e004000479ee */ /* 0x000e620008aa0000 */
[----:B------:R-:W-:Y:S01]  /*9210*/  NOP ;  /* 0x0000000000007918 */ /* 0x000fe20000000000 */
[----:B------:R-:W-:Y:S02]  /*9220*/  SHF.L.U32 R63, R50, 0x8, RZ ;  /* 0x00000008323f7819 */ /* 0x000fe400000006ff */
[C---:B------:R-:W-:Y:S02]  /*9230*/  PRMT R62, R51.reuse, 0x8880, RZ ;  /* 0x00008880333e7816 */ /* 0x040fe400000000ff */
[----:B------:R-:W-:Y:S02]  /*9240*/  SHF.L.U32 R61, R51, 0x10, RZ ;  /* 0x00000010333d7819 */ /* 0x000fe400000006ff */
[----:B------:R-:W-:Y:S02]  /*9250*/  R2UR UR5, R52 ;  /* 0x00000000340572ca */ /* 0x000fe400000e0000 */
[----:B------:R-:W-:Y:S01]  /*9260*/  SHF.R.S32.HI R39, RZ, 0x18, R48 ;  /* 0x00000018ff277819 */ /* 0x000fe20000011430 */
[----:B------:R-:W-:Y:S01]  /*9270*/  IMAD.SHL.U32 R48, R47, 0x100, RZ ;  /* 0x000001002f307824 */ /* 0x000fe200078e00ff */
[----:B------:R-:W-:Y:S02]  /*9280*/  SHF.L.U32 R67, R49, 0x10, RZ ;  /* 0x0000001031437819 */ /* 0x000fe400000006ff */
[C---:B------:R-:W-:Y:S02]  /*9290*/  PRMT R65, R50.reuse, 0x8880, RZ ;  /* 0x0000888032417816 */ /* 0x040fe400000000ff */
[----:B------:R-:W-:Y:S02]  /*92a0*/  SHF.R.S32.HI R41, RZ, 0x18, R49 ;  /* 0x00000018ff297819 */ /* 0x000fe40000011431 */
[----:B------:R-:W-:Y:S02]  /*92b0*/  SHF.L.U32 R64, R50, 0x10, RZ ;  /* 0x0000001032407819 */ /* 0x000fe400000006ff */
[----:B------:R-:W-:Y:S01]  /*92c0*/  SHF.R.S32.HI R42, RZ, 0x18, R50 ;  /* 0x00000018ff2a7819 */ /* 0x000fe20000011432 */
[----:B------:R-:W-:Y:S01]  /*92d0*/  UIADD3 UR4, UPT, UPT, UR5, 0x130, URZ ;  /* 0x0000013005047890 */ /* 0x000fe2000fffe0ff */
[----:B------:R-:W-:Y:S01]  /*92e0*/  PRMT R59, R44, 0x8880, RZ ;  /* 0x000088802c3b7816 */ /* 0x000fe200000000ff */
[C---:B-1----:R-:W-:Y:S02]  /*92f0*/  IMAD R4, R38.reuse, R4, RZ ;  /* 0x0000000426047224 */ /* 0x042fe400078e02ff */
[----:B------:R-:W-:Y:S01]  /*9300*/  UPRMT UR4, UR45, 0x654, UR4 ;  /* 0x000006542d047896 */ /* 0x000fe20008000004 */
[C---:B------:R-:W-:Y:S01]  /*9310*/  IMAD R5, R38.reuse, R5, RZ ;  /* 0x0000000526057224 */ /* 0x040fe200078e02ff */
[----:B------:R-:W-:Y:S01]  /*9320*/  SHF.R.S32.HI R43, RZ, 0x18, R51 ;  /* 0x00000018ff2b7819 */ /* 0x000fe20000011433 */
[----:B------:R-:W-:Y:S01]  /*9330*/  IMAD R6, R38, R6, RZ ;  /* 0x0000000626067224 */ /* 0x000fe200078e02ff */
[----:B------:R-:W-:Y:S01]  /*9340*/  SHF.L.U32 R51, R46, 0x8, RZ ;  /* 0x000000082e337819 */ /* 0x000fe200000006ff */
[----:B------:R-:W-:Y:S01]  /*9350*/  IMAD R4, R0, R40, R4 ;  /* 0x0000002800047224 */ /* 0x000fe200078e0204 */
[----:B------:R-:W-:Y:S01]  /*9360*/  MOV R0, R68 ;  /* 0x0000004400007202 */ /* 0x000fe20000000f00 */
[----:B------:R-:W-:Y:S01]  /*9370*/  IMAD R7, R38, R7, RZ ;  /* 0x0000000726077224 */ /* 0x000fe200078e02ff */
[----:B------:R-:W-:Y:S01]  /*9380*/  SHF.L.U32 R58, R44, 0x10, RZ ;  /* 0x000000102c3a7819 */ /* 0x000fe200000006ff */
[-C--:B------:R-:W-:Y:S01]  /*9390*/  IMAD R5, R2, R40.reuse, R5 ;  /* 0x0000002802057224 */ /* 0x080fe200078e0205 */
[----:B------:R-:W-:Y:S01]  /*93a0*/  SYNCS.ARRIVE.TRANS64.RED.A1T0 RZ, [UR4], RZ ;  /* 0x000000ffffff79a7 */ /* 0x000fe20008100404 */
[----:B------:R-:W-:Y:S01]  /*93b0*/  IMAD R6, R3, R40, R6 ;  /* 0x0000002803067224 */ /* 0x000fe200078e0206 */
[----:B------:R-:W-:Y:S01]  /*93c0*/  SHF.R.S32.HI R2, RZ, 0x18, R67 ;  /* 0x00000018ff027819 */ /* 0x000fe20000011443 */
[C---:B------:R-:W-:Y:S01]  /*93d0*/  IMAD R8, R38.reuse, R8, RZ ;  /* 0x0000000826087224 */ /* 0x040fe200078e02ff */
[----:B------:R-:W-:Y:S01]  /*93e0*/  SHF.R.S32.HI R3, RZ, 0x18, R66 ;  /* 0x00000018ff037819 */ /* 0x000fe20000011442 */
[-C--:B------:R-:W-:Y:S01]  /*93f0*/  IMAD R7, R39, R40.reuse, R7 ;  /* 0x0000002827077224 */ /* 0x080fe200078e0207 */
[----:B------:R-:W-:Y:S01]  /*9400*/  MOV R39, R65 ;  /* 0x0000004100277202 */ /* 0x000fe20000000f00 */
[----:B------:R-:W-:Y:S01]  /*9410*/  IMAD R9, R38, R9, RZ ;  /* 0x0000000926097224 */ /* 0x000fe200078e02ff */
[C---:B------:R-:W-:Y:S01]  /*9420*/  PRMT R56, R45.reuse, 0x8880, RZ ;  /* 0x000088802d387816 */ /* 0x040fe200000000ff */
[----:B------:R-:W-:Y:S01]  /*9430*/  IMAD R8, R0, R40, R8 ;  /* 0x0000002800087224 */ /* 0x000fe200078e0208 */
[----:B------:R-:W-:Y:S01]  /*9440*/  SHF.L.U32 R55, R45, 0x10, RZ ;  /* 0x000000102d377819 */ /* 0x000fe200000006ff */
[----:B------:R-:W-:Y:S01]  /*9450*/  IMAD R10, R38, R10, RZ ;  /* 0x0000000a260a7224 */ /* 0x000fe200078e02ff */
[----:B------:R-:W-:Y:S01]  /*9460*/  PRMT R53, R46, 0x8880, RZ ;  /* 0x000088802e357816 */ /* 0x000fe200000000ff */
[----:B------:R-:W-:Y:S01]  /*9470*/  IMAD R9, R2, R40, R9 ;  /* 0x0000002802097224 */ /* 0x000fe200078e0209 */
[----:B------:R-:W-:Y:S01]  /*9480*/  SHF.R.S32.HI R45, RZ, 0x18, R45 ;  /* 0x00000018ff2d7819 */ /* 0x000fe2000001142d */
[----:B------:R-:W-:Y:S01]  /*9490*/  IMAD R0, R38, R20, RZ ;  /* 0x0000001426007224 */ /* 0x000fe200078e02ff */
[----:B------:R-:W-:Y:S01]  /*94a0*/  SHF.L.U32 R52, R46, 0x10, RZ ;  /* 0x000000102e347819 */ /* 0x000fe200000006ff */
[C---:B------:R-:W-:Y:S01]  /*94b0*/  IMAD R11, R38.reuse, R11, RZ ;  /* 0x0000000b260b7224 */ /* 0x040fe200078e02ff */
[C---:B------:R-:W-:Y:S01]  /*94c0*/  PRMT R50, R47.reuse, 0x8880, RZ ;  /* 0x000088802f327816 */ /* 0x040fe200000000ff */
[C---:B------:R-:W-:Y:S01]  /*94d0*/  IMAD R2, R38.reuse, R21, RZ ;  /* 0x0000001526027224 */ /* 0x040fe200078e02ff */
[----:B------:R-:W-:Y:S01]  /*94e0*/  SHF.R.S32.HI R46, RZ, 0x18, R46 ;  /* 0x00000018ff2e7819 */ /* 0x000fe2000001142e */
[C---:B------:R-:W-:Y:S01]  /*94f0*/  IMAD R20, R38.reuse, R24, RZ ;  /* 0x0000001826147224 */ /* 0x040fe200078e02ff */
[----:B------:R-:W-:Y:S01]  /*9500*/  SHF.L.U32 R49, R47, 0x10, RZ ;  /* 0x000000102f317819 */ /* 0x000fe200000006ff */
[C---:B------:R-:W-:Y:S01]  /*9510*/  IMAD R21, R38.reuse, R25, RZ ;  /* 0x0000001926157224 */ /* 0x040fe200078e02ff */
[----:B------:R-:W-:Y:S01]  /*9520*/  SHF.R.S32.HI R47, RZ, 0x18, R47 ;  /* 0x00000018ff2f7819 */ /* 0x000fe2000001142f */
[----:B------:R-:W-:Y:S01]  /*9530*/  IMAD R24, R38, R28, RZ ;  /* 0x0000001c26187224 */ /* 0x000fe200078e02ff */
[----:B------:R-:W-:Y:S01]  /*9540*/  SHF.L.U32 R57, R44, 0x8, RZ ;  /* 0x000000082c397819 */ /* 0x000fe200000006ff */
[----:B------:R-:W-:Y:S01]  /*9550*/  IMAD R10, R3, R40, R10 ;  /* 0x00000028030a7224 */ /* 0x000fe200078e020a */
[----:B------:R-:W-:Y:S01]  /*9560*/  SHF.R.S32.HI R44, RZ, 0x18, R44 ;  /* 0x00000018ff2c7819 */ /* 0x000fe2000001142c */
[----:B------:R-:W-:Y:S01]  /*9570*/  IMAD R12, R38, R12, RZ ;  /* 0x0000000c260c7224 */ /* 0x000fe200078e02ff */
[----:B------:R-:W-:Y:S01]  /*9580*/  IADD3 R36, PT, PT, R36, 0x1, RZ ;  /* 0x0000000124247810 */ /* 0x000fe20007ffe0ff */
[C---:B------:R-:W-:Y:S02]  /*9590*/  IMAD R25, R38.reuse, R29, RZ ;  /* 0x0000001d26197224 */ /* 0x040fe400078e02ff */
[C---:B------:R-:W-:Y:S01]  /*95a0*/  IMAD R28, R38.reuse, R32, RZ ;  /* 0x00000020261c7224 */ /* 0x040fe200078e02ff */
[----:B------:R-:W-:Y:S01]  /*95b0*/  SHF.R.S32.HI R32, RZ, 0x18, R64 ;  /* 0x00000018ff207819 */ /* 0x000fe20000011440 */
[C---:B------:R-:W-:Y:S01]  /*95c0*/  IMAD R29, R38.reuse, R33, RZ ;  /* 0x00000021261d7224 */ /* 0x040fe200078e02ff */
[----:B------:R-:W-:Y:S01]  /*95d0*/  I2IP.S8.S32.SAT R33, R7, R6, RZ ;  /* 0x0000000607217239 */ /* 0x000fe200000014ff */
[----:B------:R-:W-:Y:S01]  /*95e0*/  IMAD R11, R41, R40, R11 ;  /* 0x00000028290b7224 */ /* 0x000fe200078e020b */
[----:B------:R-:W-:Y:S01]  /*95f0*/  SHF.R.S32.HI R6, RZ, 0x18, R63 ;  /* 0x00000018ff067819 */ /* 0x000fe2000001143f */
[C---:B------:R-:W-:Y:S01]  /*9600*/  IMAD R13, R38.reuse, R13, RZ ;  /* 0x0000000d260d7224 */ /* 0x040fe200078e02ff */
[----:B------:R-:W-:Y:S01]  /*9610*/  MOV R7, R62 ;  /* 0x0000003e00077202 */ /* 0x000fe20000000f00 */
[C---:B------:R-:W-:Y:S02]  /*9620*/  IMAD R14, R38.reuse, R14, RZ ;  /* 0x0000000e260e7224 */ /* 0x040fe400078e02ff */
[C---:B------:R-:W-:Y:S02]  /*9630*/  IMAD R3, R38.reuse, R22, RZ ;  /* 0x0000001626037224 */ /* 0x040fe400078e02ff */
[----:B------:R-:W-:Y:S02]  /*9640*/  IMAD R12, R39, R40, R12 ;  /* 0x00000028270c7224 */ /* 0x000fe400078e020c */
[C---:B------:R-:W-:Y:S02]  /*9650*/  IMAD R22, R38.reuse, R26, RZ ;  /* 0x0000001a26167224 */ /* 0x040fe400078e02ff */
[C---:B------:R-:W-:Y:S02]  /*9660*/  IMAD R15, R38.reuse, R15, RZ ;  /* 0x0000000f260f7224 */ /* 0x040fe400078e02ff */
[----:B------:R-:W-:Y:S02]  /*9670*/  IMAD R26, R38, R30, RZ ;  /* 0x0000001e261a7224 */ /* 0x000fe400078e02ff */
[----:B------:R-:W-:Y:S02]  /*9680*/  IMAD R13, R32, R40, R13 ;  /* 0x00000028200d7224 */ /* 0x000fe400078e020d */
[C---:B------:R-:W-:Y:S01]  /*9690*/  IMAD R30, R38.reuse, R34, RZ ;  /* 0x00000022261e7224 */ /* 0x040fe200078e02ff */
[----:B------:R-:W-:Y:S01]  /*96a0*/  I2IP.S8.S32.SAT R34, R11, R10, RZ ;  /* 0x0000000a0b227239 */ /* 0x000fe200000014ff */
[----:B------:R-:W-:Y:S01]  /*96b0*/  IMAD R16, R38, R16, RZ ;  /* 0x0000001026107224 */ /* 0x000fe200078e02ff */
[----:B------:R-:W-:Y:S01]  /*96c0*/  SHF.R.S32.HI R10, RZ, 0x18, R61 ;  /* 0x00000018ff0a7819 */ /* 0x000fe2000001143d */
[----:B------:R-:W-:Y:S01]  /*96d0*/  IMAD R14, R6, R40, R14 ;  /* 0x00000028060e7224 */ /* 0x000fe200078e020e */
[----:B------:R-:W-:Y:S01]  /*96e0*/  I2IP.S8.S32.SAT R61, R9, R8, R34 ;  /* 0x00000008093d7239 */ /* 0x000fe20000001422 */
[----:B------:R-:W-:Y:S01]  /*96f0*/  IMAD R17, R38, R17, RZ ;  /* 0x0000001126117224 */ /* 0x000fe200078e02ff */
[----:B------:R-:W-:Y:S01]  /*9700*/  SHF.R.S32.HI R11, RZ, 0x18, R60 ;  /* 0x00000018ff0b7819 */ /* 0x000fe2000001143c */
[----:B------:R-:W-:Y:S01]  /*9710*/  IMAD R15, R42, R40, R15 ;  /* 0x000000282a0f7224 */ /* 0x000fe200078e020f */
[----:B------:R-:W-:Y:S01]  /*9720*/  I2IP.S8.S32.SAT R60, R5, R4, R33 ;  /* 0x00000004053c7239 */ /* 0x000fe20000001421 */
[C---:B------:R-:W-:Y:S01]  /*9730*/  IMAD R18, R38.reuse, R18, RZ ;  /* 0x0000001226127224 */ /* 0x040fe200078e02ff */
[----:B------:R-:W-:Y:S01]  /*9740*/  SHF.R.S32.HI R5, RZ, 0x18, R58 ;  /* 0x00000018ff057819 */ /* 0x000fe2000001143a */
[----:B------:R-:W-:Y:S01]  /*9750*/  IMAD R16, R7, R40, R16 ;  /* 0x0000002807107224 */ /* 0x000fe200078e0210 */
[----:B------:R-:W-:Y:S01]  /*9760*/  I2IP.S8.S32.SAT R14, R15, R14, RZ ;  /* 0x0000000e0f0e7239 */ /* 0x000fe200000014ff */
[----:B------:R-:W-:Y:S01]  /*9770*/  IMAD R19, R38, R19, RZ ;  /* 0x0000001326137224 */ /* 0x000fe200078e02ff */
[----:B------:R-:W-:Y:S01]  /*9780*/  SHF.R.S32.HI R7, RZ, 0x18, R48 ;  /* 0x00000018ff077819 */ /* 0x000fe20000011430 */
[----:B------:R-:W-:Y:S01]  /*9790*/  IMAD R17, R10, R40, R17 ;  /* 0x000000280a117224 */ /* 0x000fe200078e0211 */
[----:B------:R-:W-:Y:S01]  /*97a0*/  I2IP.S8.S32.SAT R62, R13, R12, R14 ;  /* 0x0000000c0d3e7239 */ /* 0x000fe2000000140e */
[-C--:B------:R-:W-:Y:S01]  /*97b0*/  IMAD R18, R11, R40.reuse, R18 ;  /* 0x000000280b127224 */ /* 0x080fe200078e0212 */
[----:B------:R-:W-:Y:S01]  /*97c0*/  SHF.R.S32.HI R6, RZ, 0x18, R57 ;  /* 0x00000018ff067819 */ /* 0x000fe20000011439 */
[----:B------:R-:W-:Y:S02]  /*97d0*/  IMAD.MOV.U32 R4, RZ, RZ, R59 ;  /* 0x000000ffff047224 */ /* 0x000fe400078e003b */
[-C--:B------:R-:W-:Y:S02]  /*97e0*/  IMAD R19, R43, R40.reuse, R19 ;  /* 0x000000282b137224 */ /* 0x080fe400078e0213 */
[----:B------:R-:W-:Y:S01]  /*97f0*/  IMAD R0, R4, R40, R0 ;  /* 0x0000002804007224 */ /* 0x000fe200078e0200 */
[----:B------:R-:W-:Y:S01]  /*9800*/  MOV R4, R56 ;  /* 0x0000003800047202 */ /* 0x000fe20000000f00 */
[----:B------:R-:W-:Y:S01]  /*9810*/  IMAD R23, R38, R23, RZ ;  /* 0x0000001726177224 */ /* 0x000fe200078e02ff */
[----:B------:R-:W-:Y:S01]  /*9820*/  I2IP.S8.S32.SAT R18, R19, R18, RZ ;  /* 0x0000001213127239 */ /* 0x000fe200000014ff */
[-C--:B------:R-:W-:Y:S01]  /*9830*/  IMAD R2, R5, R40.reuse, R2 ;  /* 0x0000002805027224 */ /* 0x080fe200078e0202 */
[----:B------:R-:W-:Y:S01]  /*9840*/  SHF.R.S32.HI R5, RZ, 0x18, R55 ;  /* 0x00000018ff057819 */ /* 0x000fe20000011437 */
[----:B------:R-:W-:Y:S01]  /*9850*/  IMAD R3, R6, R40, R3 ;  /* 0x0000002806037224 */ /* 0x000fe200078e0203 */
[----:B------:R-:W-:Y:S01]  /*9860*/  I2IP.S8.S32.SAT R63, R17, R16, R18 ;  /* 0x00000010113f7239 */ /* 0x000fe20000001412 */
[-C--:B------:R-:W-:Y:S01]  /*9870*/  IMAD R23, R44, R40.reuse, R23 ;  /* 0x000000282c177224 */ /* 0x080fe200078e0217 */
[----:B------:R-:W-:Y:S01]  /*9880*/  SHF.R.S32.HI R6, RZ, 0x18, R54 ;  /* 0x00000018ff067819 */ /* 0x000fe20000011436 */
[-C--:B------:R-:W-:Y:S01]  /*9890*/  IMAD R20, R4, R40.reuse, R20 ;  /* 0x0000002804147224 */ /* 0x080fe200078e0214 */
[----:B------:R-:W-:Y:S01]  /*98a0*/  MOV R4, R53 ;  /* 0x0000003500047202 */ /* 0x000fe20000000f00 */
[----:B------:R1:W-:Y:S01]  /*98b0*/  STS.128 [R69+UR44+0x5200], R60 ;  /* 0x0052003c45007988 */ /* 0x0003e20008000c2c */
[----:B------:R-:W-:Y:S01]  /*98c0*/  IMAD R27, R38, R27, RZ ;  /* 0x0000001b261b7224 */ /* 0x000fe200078e02ff */
[----:B------:R-:W-:Y:S01]  /*98d0*/  I2IP.S8.S32.SAT R3, R23, R3, RZ ;  /* 0x0000000317037239 */ /* 0x000fe200000014ff */
[-C--:B------:R-:W-:Y:S01]  /*98e0*/  IMAD R21, R5, R40.reuse, R21 ;  /* 0x0000002805157224 */ /* 0x080fe200078e0215 */
[----:B------:R-:W-:Y:S01]  /*98f0*/  SHF.R.S32.HI R5, RZ, 0x18, R52 ;  /* 0x00000018ff057819 */ /* 0x000fe20000011434 */
[-C--:B------:R-:W-:Y:S01]  /*9900*/  IMAD R22, R6, R40.reuse, R22 ;  /* 0x0000002806167224 */ /* 0x080fe200078e0216 */
[----:B------:R-:W-:Y:S01]  /*9910*/  SHF.R.S32.HI R6, RZ, 0x18, R49 ;  /* 0x00000018ff067819 */ /* 0x000fe20000011431 */
[-C--:B------:R-:W-:Y:S02]  /*9920*/  IMAD R27, R45, R40.reuse, R27 ;  /* 0x000000282d1b7224 */ /* 0x080fe400078e021b */
[-C--:B------:R-:W-:Y:S01]  /*9930*/  IMAD R24, R4, R40.reuse, R24 ;  /* 0x0000002804187224 */ /* 0x080fe200078e0218 */
[----:B------:R-:W-:Y:S01]  /*9940*/  SHF.R.S32.HI R4, RZ, 0x18, R51 ;  /* 0x00000018ff047819 */ /* 0x000fe20000011433 */
[----:B------:R-:W-:Y:S01]  /*9950*/  IMAD R25, R5, R40, R25 ;  /* 0x0000002805197224 */ /* 0x000fe200078e0219 */
[----:B------:R-:W-:Y:S01]  /*9960*/  MOV R5, R50 ;  /* 0x0000003200057202 */ /* 0x000fe20000000f00 */
[----:B------:R-:W-:Y:S02]  /*9970*/  IMAD R31, R38, R31, RZ ;  /* 0x0000001f261f7224 */ /* 0x000fe400078e02ff */
[----:B------:R-:W-:Y:S01]  /*9980*/  IMAD R26, R4, R40, R26 ;  /* 0x00000028041a7224 */ /* 0x000fe200078e021a */
[----:B------:R-:W-:Y:S01]  /*9990*/  I2IP.S8.S32.SAT R4, R2, R0, R3 ;  /* 0x0000000002047239 */ /* 0x000fe20000001403 */
[-C--:B------:R-:W-:Y:S02]  /*99a0*/  IMAD R31, R46, R40.reuse, R31 ;  /* 0x000000282e1f7224 */ /* 0x080fe400078e021f */
[----:B------:R-:W-:Y:S01]  /*99b0*/  IMAD R28, R5, R40, R28 ;  /* 0x00000028051c7224 */ /* 0x000fe200078e021c */
[----:B------:R-:W-:Y:S01]  /*99c0*/  I2IP.S8.S32.SAT R5, R27, R22, RZ ;  /* 0x000000161b057239 */ /* 0x000fe200000014ff */
[----:B------:R-:W-:Y:S01]  /*99d0*/  IMAD R29, R6, R40, R29 ;  /* 0x00000028061d7224 */ /* 0x000fe200078e021d */
[----:B------:R-:W-:Y:S01]  /*99e0*/  I2IP.S8.S32.SAT R6, R31, R26, RZ ;  /* 0x0000001a1f067239 */ /* 0x000fe200000014ff */
[----:B------:R-:W-:Y:S01]  /*99f0*/  IMAD R35, R38, R35, RZ ;  /* 0x0000002326237224 */ /* 0x000fe200078e02ff */
[----:B------:R-:W-:Y:S01]  /*9a00*/  I2IP.S8.S32.SAT R5, R21, R20, R5 ;  /* 0x0000001415057239 */ /* 0x000fe20000001405 */
[----:B------:R-:W-:Y:S01]  /*9a10*/  IMAD R30, R7, R40, R30 ;  /* 0x00000028071e7224 */ /* 0x000fe200078e021e */
[----:B------:R-:W-:Y:S01]  /*9a20*/  I2IP.S8.S32.SAT R6, R25, R24, R6 ;  /* 0x0000001819067239 */ /* 0x000fe20000001406 */
[----:B------:R-:W-:Y:S05]  /*9a30*/  IMAD R35, R47, R40, R35 ;  /* 0x000000282f237224 */ /* 0x000fea00078e0223 */
[----:B------:R-:W-:Y:S04]  /*9a40*/  I2IP.S8.S32.SAT R7, R35, R30, RZ ;  /* 0x0000001e23077239 */ /* 0x000fe800000014ff */
[----:B------:R-:W-:Y:S05]  /*9a50*/  I2IP.S8.S32.SAT R7, R29, R28, R7 ;  /* 0x0000001c1d077239 */ /* 0x000fea0000001407 */
        /* <DEDUP_REMOVED lines=18> */
.L_x_137:
[----:B------:R-:W-:Y:S05]  /*9b80*/  BSYNC.RECONVERGENT B0 ;  /* 0x0000000000007941 */ /* 0x000fea0003800200 */
.L_x_136:
[----:B------:R-:W-:Y:S01]  /*9b90*/  R2UR UR5, R76 ;  /* 0x000000004c0572ca */ /* 0x000fe200000e0000 */
[----:B------:R-:W-:Y:S01]  /*9ba0*/  BAR.SYNC.DEFER_BLOCKING 0x1, 0x80 ;  /* 0x0042000000007b1d */ /* 0x000fe20000010000 */
[----:B------:R-:W-:Y:S01]  /*9bb0*/  R2UR UR4, R77 ;  /* 0x000000004d0472ca */ /* 0x000fe200000e0000 */
[----:B------:R-:W-:Y:S01]  /*9bc0*/  UISETP.NE.AND UP0, UPT, UR46, URZ, UPT ;  /* 0x000000ff2e00728c */ /* 0x000fe2000bf05270 */
[----:B------:R-:W-:Y:S02]  /*9bd0*/  ISETP.NE.AND P0, PT, R79, 0x2, PT ;  /* 0x000000024f00780c */ /* 0x000fe40003f05270 */
[----:B------:R-:W-:Y:S02]  /*9be0*/  ISETP.NE.AND P1, PT, R36, 0x4, PT ;  /* 0x000000042400780c */ /* 0x000fe40003f25270 */
[----:B------:R-:W-:Y:S02]  /*9bf0*/  SEL R2, RZ, 0x1, P0 ;  /* 0x00000001ff027807 */ /* 0x000fe40000000000 */
[----:B------:R-:W-:Y:S02]  /*9c00*/  SEL R0, RZ, 0x1, P1 ;  /* 0x00000001ff007807 */ /* 0x000fe40000800000 */
[----:B------:R-:W-:Y:S01]  /*9c10*/  LOP3.LUT R83, R83, R2, RZ, 0x3c, !PT ;  /* 0x0000000253537212 */ /* 0x000fe200078e3cff */
[----:B------:R-:W-:Y:S01]  /*9c20*/  UIADD3 UR31, UPT, UPT, UR37, UR5, URZ ;  /* 0x00000005251f7290 */ /* 0x000fe2000fffe0ff */
[----:B------:R-:W-:Y:S01]  /*9c30*/  LOP3.LUT R84, R84, R0, RZ, 0x3c, !PT ;  /* 0x0000000054547212 */ /* 0x000fe200078e3cff */
[----:B------:R-:W-:Y:S01]  /*9c40*/  UIADD3 UR30, UPT, UPT, UR38, UR4, URZ ;  /* 0x00000004261e7290 */ /* 0x000fe2000fffe0ff */
[----:B------:R-:W-:Y:S02]  /*9c50*/  SEL R79, R79, RZ, P0 ;  /* 0x000000ff4f4f7207 */ /* 0x000fe40000000000 */
[----:B------:R-:W-:Y:S01]  /*9c60*/  SEL R36, R36, RZ, P1 ;  /* 0x000000ff24247207 */ /* 0x000fe20000800000 */
[----:B------:R-:W-:Y:S01]  /*9c70*/  UMOV UR36, UR59 ;  /* 0x0000003b00247c82 */ /* 0x000fe20008000000 */
[----:B------:R-:W-:Y:S07]  /*9c80*/  BRA.U UP0, `(.L_x_138) ;  /* 0xffffffb900c47547 */ /* 0x000fee000b83ffff */
[----:B------:R-:W-:Y:S05]  /*9c90*/  EXIT ;  /* 0x000000000000794d */ /* 0x000fea0003800000 */
.L_x_25:
[----:B---3--:R3:W4:Y:S02]  /*9ca0*/  SYNCS.PHASECHK.TRANS64.TRYWAIT P0, [R0+URZ+0x160], R2 ;  /* 0x00016002000075a7 */ /* 0x00872400080011ff */
[----:B----4-:R-:W-:Y:S05]  /*9cb0*/  @!P0 NANOSLEEP.SYNCS 0x989680 ;  /* 0x009896800000895d */ /* 0x010fea0003900000 */
[----:B------:R-:W4:Y:S02]  /*9cc0*/  @!P0 SYNCS.PHASECHK.TRANS64 P0, [R0+URZ+0x160], R2 ;  /* 0x00016002000085a7 */ /* 0x000f2400080010ff */
[----:B----4-:R-:W-:Y:S05]  /*9cd0*/  @!P0 BRA `(.L_x_25) ;  /* 0xfffffffc00f08947 */ /* 0x010fea000383ffff */
[----:B------:R-:W-:Y:S05]  /*9ce0*/  BRA `(.L_x_139) ;  /* 0xffffff7c00787947 */ /* 0x000fea000383ffff */
.L_x_28:
[----:B--2---:R-:W-:-:S07]  /*9cf0*/  MOV R0, UR33 ;  /* 0x0000002100007c02 */ /* 0x004fce0008000f00 */
.L_x_140:
[----:B--2---:R2:W3:Y:S02]  /*9d00*/  SYNCS.PHASECHK.TRANS64.TRYWAIT P0, [R0+URZ+0x50], R3 ;  /* 0x00005003000075a7 */ /* 0x0044e400080011ff */
[----:B---3--:R-:W-:Y:S05]  /*9d10*/  @!P0 NANOSLEEP.SYNCS 0x989680 ;  /* 0x009896800000895d */ /* 0x008fea0003900000 */
[----:B------:R-:W3:Y:S02]  /*9d20*/  @!P0 SYNCS.PHASECHK.TRANS64 P0, [R0+URZ+0x50], R3 ;  /* 0x00005003000085a7 */ /* 0x000ee400080010ff */
[----:B---3--:R-:W-:Y:S05]  /*9d30*/  @!P0 BRA `(.L_x_140) ;  /* 0xfffffffc00f08947 */ /* 0x008fea000383ffff */
[----:B------:R-:W-:Y:S05]  /*9d40*/  BRA `(.L_x_27) ;  /* 0xffffff7c00c07947 */ /* 0x000fea000383ffff */
.L_x_35:
[----:B-1----:R-:W-:-:S07]  /*9d50*/  MOV R0, UR17 ;  /* 0x0000001100007c02 */ /* 0x002fce0008000f00 */
.L_x_141:
[----:B-1----:R1:W2:Y:S02]  /*9d60*/  SYNCS.PHASECHK.TRANS64.TRYWAIT P0, [R0+URZ+0x50], R3 ;  /* 0x00005003000075a7 */ /* 0x0022a400080011ff */
[----:B--2---:R-:W-:Y:S05]  /*9d70*/  @!P0 NANOSLEEP.SYNCS 0x989680 ;  /* 0x009896800000895d */ /* 0x004fea0003900000 */
[----:B------:R-:W2:Y:S02]  /*9d80*/  @!P0 SYNCS.PHASECHK.TRANS64 P0, [R0+URZ+0x50], R3 ;  /* 0x00005003000085a7 */ /* 0x000ea400080010ff */
[----:B--2---:R-:W-:Y:S05]  /*9d90*/  @!P0 BRA `(.L_x_141) ;  /* 0xfffffffc00f08947 */ /* 0x004fea000383ffff */
[----:B------:R-:W-:Y:S05]  /*9da0*/  BRA `(.L_x_34) ;  /* 0xffffff80007c7947 */ /* 0x000fea000383ffff */
.L_x_40:
[----:B-1----:R1:W2:Y:S02]  /*9db0*/  SYNCS.PHASECHK.TRANS64.TRYWAIT P0, [R3+URZ+0xf0], R0 ;  /* 0x0000f000030075a7 */ /* 0x0022a400080011ff */
[----:B--2---:R-:W-:Y:S05]  /*9dc0*/  @!P0 NANOSLEEP.SYNCS 0x989680 ;  /* 0x009896800000895d */ /* 0x004fea0003900000 */
[----:B------:R-:W2:Y:S02]  /*9dd0*/  @!P0 SYNCS.PHASECHK.TRANS64 P0, [R3+URZ+0xf0], R0 ;  /* 0x0000f000030085a7 */ /* 0x000ea400080010ff */
[----:B--2---:R-:W-:Y:S05]  /*9de0*/  @!P0 BRA `(.L_x_40) ;  /* 0xfffffffc00f08947 */ /* 0x004fea000383ffff */
[----:B------:R-:W-:Y:S05]  /*9df0*/  BRA `(.L_x_142) ;  /* 0xffffff8400207947 */ /* 0x000fea000383ffff */
.L_x_44:
[----:B------:R-:W-:-:S07]  /*9e00*/  MOV R0, UR4 ;  /* 0x0000000400007c02 */ /* 0x000fce0008000f00 */
.L_x_143:
[----:B-1----:R1:W2:Y:S02]  /*9e10*/  SYNCS.PHASECHK.TRANS64.TRYWAIT P0, [R0+URZ], R2 ;  /* 0x00000002000075a7 */ /* 0x0022a400080011ff */
[----:B--2---:R-:W-:Y:S05]  /*9e20*/  @!P0 NANOSLEEP.SYNCS 0x989680 ;  /* 0x009896800000895d */ /* 0x004fea0003900000 */
[----:B------:R-:W2:Y:S02]  /*9e30*/  @!P0 SYNCS.PHASECHK.TRANS64 P0, [R0+URZ], R2 ;  /* 0x00000002000085a7 */ /* 0x000ea400080010ff */
[----:B--2---:R-:W-:Y:S05]  /*9e40*/  @!P0 BRA `(.L_x_143) ;  /* 0xfffffffc00f08947 */ /* 0x004fea000383ffff */
[----:B------:R-:W-:Y:S05]  /*9e50*/  BRA `(.L_x_144) ;  /* 0xffffff8800cc7947 */ /* 0x000fea000383ffff */
.L_x_45:
[----:B------:R-:W-:-:S07]  /*9e60*/  MOV R0, UR5 ;  /* 0x0000000500007c02 */ /* 0x000fce0008000f00 */
.L_x_145:
[----:B-1----:R1:W2:Y:S02]  /*9e70*/  SYNCS.PHASECHK.TRANS64.TRYWAIT P0, [R0+URZ], R3 ;  /* 0x00000003000075a7 */ /* 0x0022a400080011ff */
[----:B--2---:R-:W-:Y:S05]  /*9e80*/  @!P0 NANOSLEEP.SYNCS 0x989680 ;  /* 0x009896800000895d */ /* 0x004fea0003900000 */
[----:B------:R-:W2:Y:S02]  /*9e90*/  @!P0 SYNCS.PHASECHK.TRANS64 P0, [R0+URZ], R3 ;  /* 0x00000003000085a7 */ /* 0x000ea400080010ff */
[----:B--2---:R-:W-:Y:S05]  /*9ea0*/  @!P0 BRA `(.L_x_145) ;  /* 0xfffffffc00f08947 */ /* 0x004fea000383ffff */
[----:B------:R-:W-:Y:S05]  /*9eb0*/  BRA `(.L_x_146) ;  /* 0xffffff8800d87947 */ /* 0x000fea000383ffff */
.L_x_46:
[----:B------:R-:W-:-:S07]  /*9ec0*/  MOV R0, UR5 ;  /* 0x0000000500007c02 */ /* 0x000fce0008000f00 */
.L_x_147:
[----:B-1----:R1:W2:Y:S02]  /*9ed0*/  SYNCS.PHASECHK.TRANS64.TRYWAIT P0, [R0+URZ], R3 ;  /* 0x00000003000075a7 */ /* 0x0022a400080011ff */
[----:B--2---:R-:W-:Y:S05]  /*9ee0*/  @!P0 NANOSLEEP.SYNCS 0x989680 ;  /* 0x009896800000895d */ /* 0x004fea0003900000 */
[----:B------:R-:W2:Y:S02]  /*9ef0*/  @!P0 SYNCS.PHASECHK.TRANS64 P0, [R0+URZ], R3 ;  /* 0x00000003000085a7 */ /* 0x000ea400080010ff */
[----:B--2---:R-:W-:Y:S05]  /*9f00*/  @!P0 BRA `(.L_x_147) ;  /* 0xfffffffc00f08947 */ /* 0x004fea000383ffff */
[----:B------:R-:W-:Y:S05]  /*9f10*/  BRA `(.L_x_148) ;  /* 0xffffff8800e47947 */ /* 0x000fea000383ffff */
.L_x_47:
[----:B------:R-:W-:-:S07]  /*9f20*/  MOV R0, UR5 ;  /* 0x0000000500007c02 */ /* 0x000fce0008000f00 */
.L_x_149:
[----:B-1----:R1:W2:Y:S02]  /*9f30*/  SYNCS.PHASECHK.TRANS64.TRYWAIT P0, [R0+URZ], R3 ;  /* 0x00000003000075a7 */ /* 0x0022a400080011ff */
[----:B--2---:R-:W-:Y:S05]  /*9f40*/  @!P0 NANOSLEEP.SYNCS 0x989680 ;  /* 0x009896800000895d */ /* 0x004fea0003900000 */
[----:B------:R-:W2:Y:S02]  /*9f50*/  @!P0 SYNCS.PHASECHK.TRANS64 P0, [R0+URZ], R3 ;  /* 0x00000003000085a7 */ /* 0x000ea400080010ff */
[----:B--2---:R-:W-:Y:S05]  /*9f60*/  @!P0 BRA `(.L_x_149) ;  /* 0xfffffffc00f08947 */ /* 0x004fea000383ffff */
[----:B------:R-:W-:Y:S05]  /*9f70*/  BRA `(.L_x_150) ;  /* 0xffffff8800f07947 */ /* 0x000fea000383ffff */
.L_x_48:
[----:B------:R-:W-:-:S07]  /*9f80*/  MOV R0, UR5 ;  /* 0x0000000500007c02 */ /* 0x000fce0008000f00 */
.L_x_151:
[----:B-1----:R1:W2:Y:S02]  /*9f90*/  SYNCS.PHASECHK.TRANS64.TRYWAIT P0, [R0+URZ], R3 ;  /* 0x00000003000075a7 */ /* 0x0022a400080011ff */
[----:B--2---:R-:W-:Y:S05]  /*9fa0*/  @!P0 NANOSLEEP.SYNCS 0x989680 ;  /* 0x009896800000895d */ /* 0x004fea0003900000 */
[----:B------:R-:W2:Y:S02]  /*9fb0*/  @!P0 SYNCS.PHASECHK.TRANS64 P0, [R0+URZ], R3 ;  /* 0x00000003000085a7 */ /* 0x000ea400080010ff */
[----:B--2---:R-:W-:Y:S05]  /*9fc0*/  @!P0 BRA `(.L_x_151) ;  /* 0xfffffffc00f08947 */ /* 0x004fea000383ffff */
[----:B------:R-:W-:Y:S05]  /*9fd0*/  BRA `(.L_x_152) ;  /* 0xffffff8800fc7947 */ /* 0x000fea000383ffff */
.L_x_49:
[----:B------:R-:W-:-:S07]  /*9fe0*/  MOV R0, UR5 ;  /* 0x0000000500007c02 */ /* 0x000fce0008000f00 */
.L_x_153:
[----:B-1----:R1:W2:Y:S02]  /*9ff0*/  SYNCS.PHASECHK.TRANS64.TRYWAIT P0, [R0+URZ], R3 ;  /* 0x00000003000075a7 */ /* 0x0022a400080011ff */
[----:B--2---:R-:W-:Y:S05]  /*a000*/  @!P0 NANOSLEEP.SYNCS 0x989680 ;  /* 0x009896800000895d */ /* 0x004fea0003900000 */
[----:B------:R-:W2:Y:S02]  /*a010*/  @!P0 SYNCS.PHASECHK.TRANS64 P0, [R0+URZ], R3 ;  /* 0x00000003000085a7 */ /* 0x000ea400080010ff */
[----:B--2---:R-:W-:Y:S05]  /*a020*/  @!P0 BRA `(.L_x_153) ;  /* 0xfffffffc00f08947 */ /* 0x004fea000383ffff */
[----:B------:R-:W-:Y:S05]  /*a030*/  BRA `(.L_x_154) ;  /* 0xffffff8c00087947 */ /* 0x000fea000383ffff */
.L_x_50:
[----:B------:R-:W-:-:S07]  /*a040*/  MOV R0, UR5 ;  /* 0x0000000500007c02 */ /* 0x000fce0008000f00 */
.L_x_155:
[----:B-1----:R1:W2:Y:S02]  /*a050*/  SYNCS.PHASECHK.TRANS64.TRYWAIT P0, [R0+URZ], R3 ;  /* 0x00000003000075a7 */ /* 0x0022a400080011ff */
[----:B--2---:R-:W-:Y:S05]  /*a060*/  @!P0 NANOSLEEP.SYNCS 0x989680 ;  /* 0x009896800000895d */ /* 0x004fea0003900000 */
[----:B------:R-:W2:Y:S02]  /*a070*/  @!P0 SYNCS.PHASECHK.TRANS64 P0, [R0+URZ], R3 ;  /* 0x00000003000085a7 */ /* 0x000ea400080010ff */
[----:B--2---:R-:W-:Y:S05]  /*a080*/  @!P0 BRA `(.L_x_155) ;  /* 0xfffffffc00f08947 */ /* 0x004fea000383ffff */
[----:B------:R-:W-:Y:S05]  /*a090*/  BRA `(.L_x_156) ;  /* 0xffffff8c00147947 */ /* 0x000fea000383ffff */
.L_x_51:
[----:B------:R-:W-:-:S07]  /*a0a0*/  MOV R0, UR5 ;  /* 0x0000000500007c02 */ /* 0x000fce0008000f00 */
.L_x_157:
[----:B-1----:R1:W2:Y:S02]  /*a0b0*/  SYNCS.PHASECHK.TRANS64.TRYWAIT P0, [R0+URZ], R3 ;  /* 0x00000003000075a7 */ /* 0x0022a400080011ff */
[----:B--2---:R-:W-:Y:S05]  /*a0c0*/  @!P0 NANOSLEEP.SYNCS 0x989680 ;  /* 0x009896800000895d */ /* 0x004fea0003900000 */
[----:B------:R-:W2:Y:S02]  /*a0d0*/  @!P0 SYNCS.PHASECHK.TRANS64 P0, [R0+URZ], R3 ;  /* 0x00000003000085a7 */ /* 0x000ea400080010ff */
[----:B--2---:R-:W-:Y:S05]  /*a0e0*/  @!P0 BRA `(.L_x_157) ;  /* 0xfffffffc00f08947 */ /* 0x004fea000383ffff */
[----:B------:R-:W-:Y:S05]  /*a0f0*/  BRA `(.L_x_158) ;  /* 0xffffff8c00207947 */ /* 0x000fea000383ffff */
.L_x_52:
[----:B------:R-:W-:-:S07]  /*a100*/  MOV R0, UR5 ;  /* 0x0000000500007c02 */ /* 0x000fce0008000f00 */
.L_x_159:
[----:B-1----:R1:W2:Y:S02]  /*a110*/  SYNCS.PHASECHK.TRANS64.TRYWAIT P0, [R0+URZ], R3 ;  /* 0x00000003000075a7 */ /* 0x0022a400080011ff */
[----:B--2---:R-:W-:Y:S05]  /*a120*/  @!P0 NANOSLEEP.SYNCS 0x989680 ;  /* 0x009896800000895d */ /* 0x004fea0003900000 */
[----:B------:R-:W2:Y:S02]  /*a130*/  @!P0 SYNCS.PHASECHK.TRANS64 P0, [R0+URZ], R3 ;  /* 0x00000003000085a7 */ /* 0x000ea400080010ff */
[----:B--2---:R-:W-:Y:S05]  /*a140*/  @!P0 BRA `(.L_x_159) ;  /* 0xfffffffc00f08947 */ /* 0x004fea000383ffff */
[----:B------:R-:W-:Y:S05]  /*a150*/  BRA `(.L_x_160) ;  /* 0xffffff8c002c7947 */ /* 0x000fea000383ffff */
.L_x_55:
[----:B--2---:R2:W3:Y:S02]  /*a160*/  SYNCS.PHASECHK.TRANS64.TRYWAIT P0, [R2+URZ+0x150], R4 ;  /* 0x00015004020075a7 */ /* 0x0044e400080011ff */
[----:B---3--:R-:W-:Y:S05]  /*a170*/  @!P0 NANOSLEEP.SYNCS 0x989680 ;  /* 0x009896800000895d */ /* 0x008fea0003900000 */
[----:B------:R-:W3:Y:S02]  /*a180*/  @!P0 SYNCS.PHASECHK.TRANS64 P0, [R2+URZ+0x150], R4 ;  /* 0x00015004020085a7 */ /* 0x000ee400080010ff */
[----:B---3--:R-:W-:Y:S05]  /*a190*/  @!P0 BRA `(.L_x_55) ;  /* 0xfffffffc00f08947 */ /* 0x008fea000383ffff */
[----:B------:R-:W-:Y:S05]  /*a1a0*/  BRA `(.L_x_161) ;  /* 0xffffff8c00887947 */ /* 0x000fea000383ffff */
.L_x_56:
[----:B------:R-:W-:-:S07]  /*a1b0*/  MOV R2, UR4 ;  /* 0x0000000400027c02 */ /* 0x000fce0008000f00 */
.L_x_162:
[----:B--2---:R2:W3:Y:S02]  /*a1c0*/  SYNCS.PHASECHK.TRANS64.TRYWAIT P0, [R2+URZ+0x100], R5 ;  /* 0x00010005020075a7 */ /* 0x0044e400080011ff */
[----:B---3--:R-:W-:Y:S05]  /*a1d0*/  @!P0 NANOSLEEP.SYNCS 0x989680 ;  /* 0x009896800000895d */ /* 0x008fea0003900000 */
[----:B------:R-:W3:Y:S02]  /*a1e0*/  @!P0 SYNCS.PHASECHK.TRANS64 P0, [R2+URZ+0x100], R5 ;  /* 0x00010005020085a7 */ /* 0x000ee400080010ff */
[----:B---3--:R-:W-:Y:S05]  /*a1f0*/  @!P0 BRA `(.L_x_162) ;  /* 0xfffffffc00f08947 */ /* 0x008fea000383ffff */
[----:B------:R-:W-:Y:S05]  /*a200*/  BRA `(.L_x_163) ;  /* 0xffffff8c00987947 */ /* 0x000fea000383ffff */
.L_x_57:
[----:B--2---:R2:W3:Y:S02]  /*a210*/  SYNCS.PHASECHK.TRANS64.TRYWAIT P1, [R2+URZ+0xf0], R4 ;  /* 0x0000f004020075a7 */ /* 0x0044e400080211ff */
[----:B---3--:R-:W-:Y:S05]  /*a220*/  @!P1 NANOSLEEP.SYNCS 0x989680 ;  /* 0x009896800000995d */ /* 0x008fea0003900000 */
[----:B------:R-:W3:Y:S02]  /*a230*/  @!P1 SYNCS.PHASECHK.TRANS64 P1, [R2+URZ+0xf0], R4 ;  /* 0x0000f004020095a7 */ /* 0x000ee400080210ff */
[----:B---3--:R-:W-:Y:S05]  /*a240*/  @!P1 BRA `(.L_x_57) ;  /* 0xfffffffc00f09947 */ /* 0x008fea000383ffff */
[----:B------:R-:W-:Y:S05]  /*a250*/  BRA `(.L_x_164) ;  /* 0xffffff8c00c87947 */ /* 0x000fea000383ffff */
.L_x_60:
[----:B------:R-:W-:-:S07]  /*a260*/  MOV R0, UR4 ;  /* 0x0000000400007c02 */ /* 0x000fce0008000f00 */
.L_x_165:
[----:B--2---:R2:W3:Y:S02]  /*a270*/  SYNCS.PHASECHK.TRANS64.TRYWAIT P0, [R0+URZ+0x100], R2 ;  /* 0x00010002000075a7 */ /* 0x0044e400080011ff */
[----:B---3--:R-:W-:Y:S05]  /*a280*/  @!P0 NANOSLEEP.SYNCS 0x989680 ;  /* 0x009896800000895d */ /* 0x008fea0003900000 */
[----:B------:R-:W3:Y:S02]  /*a290*/  @!P0 SYNCS.PHASECHK.TRANS64 P0, [R0+URZ+0x100], R2 ;  /* 0x00010002000085a7 */ /* 0x000ee400080010ff */
[----:B---3--:R-:W-:Y:S05]  /*a2a0*/  @!P0 BRA `(.L_x_165) ;  /* 0xfffffffc00f08947 */ /* 0x008fea000383ffff */
[----:B------:R-:W-:Y:S05]  /*a2b0*/  BRA `(.L_x_59) ;  /* 0xffffff90001c7947 */ /* 0x000fea000383ffff */
.L_x_67:
[----:B-1----:R1:W2:Y:S02]  /*a2c0*/  SYNCS.PHASECHK.TRANS64.TRYWAIT P1, [R0+URZ+0xf0], R2 ;  /* 0x0000f002000075a7 */ /* 0x0022a400080211ff */
[----:B--2---:R-:W-:Y:S05]  /*a2d0*/  @!P1 NANOSLEEP.SYNCS 0x989680 ;  /* 0x009896800000995d */ /* 0x004fea0003900000 */
[----:B------:R-:W2:Y:S02]  /*a2e0*/  @!P1 SYNCS.PHASECHK.TRANS64 P1, [R0+URZ+0xf0], R2 ;  /* 0x0000f002000095a7 */ /* 0x000ea400080210ff */
[----:B--2---:R-:W-:Y:S05]  /*a2f0*/  @!P1 BRA `(.L_x_67) ;  /* 0xfffffffc00f09947 */ /* 0x004fea000383ffff */
[----:B------:R-:W-:Y:S05]  /*a300*/  BRA `(.L_x_166) ;  /* 0xffffff9400807947 */ /* 0x000fea000383ffff */
.L_x_68:
[----:B------:R-:W-:-:S07]  /*a310*/  MOV R2, UR23 ;  /* 0x0000001700027c02 */ /* 0x000fce0008000f00 */
.L_x_167:
[----:B-1----:R1:W2:Y:S02]  /*a320*/  SYNCS.PHASECHK.TRANS64.TRYWAIT P0, [R2+URZ+0x130], R0 ;  /* 0x00013000020075a7 */ /* 0x0022a400080011ff */
[----:B--2---:R-:W-:Y:S05]  /*a330*/  @!P0 NANOSLEEP.SYNCS 0x989680 ;  /* 0x009896800000895d */ /* 0x004fea0003900000 */
[----:B------:R-:W2:Y:S02]  /*a340*/  @!P0 SYNCS.PHASECHK.TRANS64 P0, [R2+URZ+0x130], R0 ;  /* 0x00013000020085a7 */ /* 0x000ea400080010ff */
[----:B--2---:R-:W-:Y:S05]  /*a350*/  @!P0 BRA `(.L_x_167) ;  /* 0xfffffffc00f08947 */ /* 0x004fea000383ffff */
[----:B------:R-:W-:Y:S05]  /*a360*/  BRA `(.L_x_168) ;  /* 0xffffff9400d07947 */ /* 0x000fea000383ffff */
.L_x_71:
[----:B------:R-:W-:Y:S07]  /*a370*/  MOV R0, UR5 ;  /* 0x0000000500007c02 */ /* 0x000fee0008000f00 */
.L_x_169:
[----:B-1----:R1:W2:Y:S02]  /*a380*/  SYNCS.PHASECHK.TRANS64.TRYWAIT P0, [R0+URZ], R2 ;  /* 0x00000002000075a7 */ /* 0x0022a400080011ff */
[----:B--2---:R-:W-:Y:S05]  /*a390*/  @!P0 NANOSLEEP.SYNCS 0x989680 ;  /* 0x009896800000895d */ /* 0x004fea0003900000 */
[----:B------:R-:W2:Y:S02]  /*a3a0*/  @!P0 SYNCS.PHASECHK.TRANS64 P0, [R0+URZ], R2 ;  /* 0x00000002000085a7 */ /* 0x000ea400080010ff */
[----:B--2---:R-:W-:Y:S05]  /*a3b0*/  @!P0 BRA `(.L_x_169) ;  /* 0xfffffffc00f08947 */ /* 0x004fea000383ffff */
[----:B------:R-:W-:Y:S05]  /*a3c0*/  BRA `(.L_x_70) ;  /* 0xffffff9400ec7947 */ /* 0x000fea000383ffff */
.L_x_74:
[----:B------:R-:W-:-:S07]  /*a3d0*/  MOV R0, UR4 ;  /* 0x0000000400007c02 */ /* 0x000fce0008000f00 */
.L_x_170:
[----:B--2---:R2:W4:Y:S02]  /*a3e0*/  SYNCS.PHASECHK.TRANS64.TRYWAIT P0, [R0+URZ], R2 ;  /* 0x00000002000075a7 */ /* 0x00452400080011ff */
[----:B----4-:R-:W-:Y:S05]  /*a3f0*/  @!P0 NANOSLEEP.SYNCS 0x989680 ;  /* 0x009896800000895d */ /* 0x010fea0003900000 */
[----:B------:R-:W4:Y:S02]  /*a400*/  @!P0 SYNCS.PHASECHK.TRANS64 P0, [R0+URZ], R2 ;  /* 0x00000002000085a7 */ /* 0x000f2400080010ff */
[----:B----4-:R-:W-:Y:S05]  /*a410*/  @!P0 BRA `(.L_x_170) ;  /* 0xfffffffc00f08947 */ /* 0x010fea000383ffff */
[----:B------:R-:W-:Y:S05]  /*a420*/  BRA `(.L_x_171) ;  /* 0xffffff9800a07947 */ /* 0x000fea000383ffff */
.L_x_75:
[----:B------:R-:W-:-:S07]  /*a430*/  MOV R0, UR5 ;  /* 0x0000000500007c02 */ /* 0x000fce0008000f00 */
.L_x_172:
[----:B-1----:R1:W2:Y:S02]  /*a440*/  SYNCS.PHASECHK.TRANS64.TRYWAIT P0, [R0+URZ], R3 ;  /* 0x00000003000075a7 */ /* 0x0022a400080011ff */
[----:B--2---:R-:W-:Y:S05]  /*a450*/  @!P0 NANOSLEEP.SYNCS 0x989680 ;  /* 0x009896800000895d */ /* 0x004fea0003900000 */
[----:B------:R-:W2:Y:S02]  /*a460*/  @!P0 SYNCS.PHASECHK.TRANS64 P0, [R0+URZ], R3 ;  /* 0x00000003000085a7 */ /* 0x000ea400080010ff */
[----:B--2---:R-:W-:Y:S05]  /*a470*/  @!P0 BRA `(.L_x_172) ;  /* 0xfffffffc00f08947 */ /* 0x004fea000383ffff */
[----:B------:R-:W-:Y:S05]  /*a480*/  BRA `(.L_x_173) ;  /* 0xffffff9800ac7947 */ /* 0x000fea000383ffff */
.L_x_76:
[----:B------:R-:W-:-:S07]  /*a490*/  MOV R0, UR5 ;  /* 0x0000000500007c02 */ /* 0x000fce0008000f00 */
.L_x_174:
[----:B-1----:R1:W2:Y:S02]  /*a4a0*/  SYNCS.PHASECHK.TRANS64.TRYWAIT P0, [R0+URZ], R3 ;  /* 0x00000003000075a7 */ /* 0x0022a400080011ff */
[----:B--2---:R-:W-:Y:S05]  /*a4b0*/  @!P0 NANOSLEEP.SYNCS 0x989680 ;  /* 0x009896800000895d */ /* 0x004fea0003900000 */
[----:B------:R-:W2:Y:S02]  /*a4c0*/  @!P0 SYNCS.PHASECHK.TRANS64 P0, [R0+URZ], R3 ;  /* 0x00000003000085a7 */ /* 0x000ea400080010ff */
[----:B--2---:R-:W-:Y:S05]  /*a4d0*/  @!P0 BRA `(.L_x_174) ;  /* 0xfffffffc00f08947 */ /* 0x004fea000383ffff */
[----:B------:R-:W-:Y:S05]  /*a4e0*/  BRA `(.L_x_175) ;  /* 0xffffff9800b87947 */ /* 0x000fea000383ffff */
.L_x_77:
[----:B-1----:R-:W-:-:S07]  /*a4f0*/  MOV R0, UR4 ;  /* 0x0000000400007c02 */ /* 0x002fce0008000f00 */
.L_x_176:
[----:B-1----:R1:W2:Y:S02]  /*a500*/  SYNCS.PHASECHK.TRANS64.TRYWAIT P0, [R0+URZ], R2 ;  /* 0x00000002000075a7 */ /* 0x0022a400080011ff */
[----:B--2---:R-:W-:Y:S05]  /*a510*/  @!P0 NANOSLEEP.SYNCS 0x989680 ;  /* 0x009896800000895d */ /* 0x004fea0003900000 */
[----:B------:R-:W2:Y:S02]  /*a520*/  @!P0 SYNCS.PHASECHK.TRANS64 P0, [R0+URZ], R2 ;  /* 0x00000002000085a7 */ /* 0x000ea400080010ff */
[----:B--2---:R-:W-:Y:S05]  /*a530*/  @!P0 BRA `(.L_x_176) ;  /* 0xfffffffc00f08947 */ /* 0x004fea000383ffff */
[----:B------:R-:W-:Y:S05]  /*a540*/  BRA `(.L_x_177) ;  /* 0xffffff9800c47947 */ /* 0x000fea000383ffff */
.L_x_82:
[----:B--2---:R2:W3:Y:S02]  /*a550*/  SYNCS.PHASECHK.TRANS64.TRYWAIT P0, [R8+URZ+0xf0], R0 ;  /* 0x0000f000080075a7 */ /* 0x0044e400080011ff */
[----:B---3--:R-:W-:Y:S05]  /*a560*/  @!P0 NANOSLEEP.SYNCS 0x989680 ;  /* 0x009896800000895d */ /* 0x008fea0003900000 */
[----:B------:R-:W3:Y:S02]  /*a570*/  @!P0 SYNCS.PHASECHK.TRANS64 P0, [R8+URZ+0xf0], R0 ;  /* 0x0000f000080085a7 */ /* 0x000ee400080010ff */
[----:B---3--:R-:W-:Y:S05]  /*a580*/  @!P0 BRA `(.L_x_82) ;  /* 0xfffffffc00f08947 */ /* 0x008fea000383ffff */
[----:B------:R-:W-:Y:S05]  /*a590*/  BRA `(.L_x_178) ;  /* 0xffffff9c00f87947 */ /* 0x000fea000383ffff */
.L_x_85:
[----:B--2---:R-:W-:Y:S07]  /*a5a0*/  MOV R0, UR21 ;  /* 0x0000001500007c02 */ /* 0x004fee0008000f00 */
.L_x_179:
[----:B--2---:R2:W3:Y:S02]  /*a5b0*/  SYNCS.PHASECHK.TRANS64.TRYWAIT P1, [R0+URZ+0xe8], R2 ;  /* 0x0000e802000075a7 */ /* 0x0044e400080211ff */
[----:B---3--:R-:W-:Y:S05]  /*a5c0*/  @!P1 NANOSLEEP.SYNCS 0x989680 ;  /* 0x009896800000995d */ /* 0x008fea0003900000 */
[----:B------:R-:W3:Y:S02]  /*a5d0*/  @!P1 SYNCS.PHASECHK.TRANS64 P1, [R0+URZ+0xe8], R2 ;  /* 0x0000e802000095a7 */ /* 0x000ee400080210ff */
[----:B---3--:R-:W-:Y:S05]  /*a5e0*/  @!P1 BRA `(.L_x_179) ;  /* 0xfffffffc00f09947 */ /* 0x008fea000383ffff */
[----:B------:R-:W-:Y:S05]  /*a5f0*/  BRA `(.L_x_84) ;  /* 0xffffffa400747947 */ /* 0x000fea000383ffff */
.L_x_88:
[----:B--2---:R-:W-:Y:S07]  /*a600*/  MOV R0, UR21 ;  /* 0x0000001500007c02 */ /* 0x004fee0008000f00 */
.L_x_180:
[----:B--2---:R2:W3:Y:S02]  /*a610*/  SYNCS.PHASECHK.TRANS64.TRYWAIT P0, [R0+URZ+0xc0], R4 ;  /* 0x0000c004000075a7 */ /* 0x0044e400080011ff */
[----:B---3--:R-:W-:Y:S05]  /*a620*/  @!P0 NANOSLEEP.SYNCS 0x989680 ;  /* 0x009896800000895d */ /* 0x008fea0003900000 */
[----:B------:R-:W3:Y:S02]  /*a630*/  @!P0 SYNCS.PHASECHK.TRANS64 P0, [R0+URZ+0xc0], R4 ;  /* 0x0000c004000085a7 */ /* 0x000ee400080010ff */
[----:B---3--:R-:W-:Y:S05]  /*a640*/  @!P0 BRA `(.L_x_180) ;  /* 0xfffffffc00f08947 */ /* 0x008fea000383ffff */
[----:B------:R-:W-:Y:S05]  /*a650*/  BRA `(.L_x_181) ;  /* 0xffffffa400cc7947 */ /* 0x000fea000383ffff */
.L_x_89:
[----:B------:R-:W-:Y:S07]  /*a660*/  MOV R0, UR21 ;  /* 0x0000001500007c02 */ /* 0x000fee0008000f00 */
.L_x_182:
[----:B--2---:R2:W3:Y:S02]  /*a670*/  SYNCS.PHASECHK.TRANS64.TRYWAIT P0, [R0+URZ+0xc8], R4 ;  /* 0x0000c804000075a7 */ /* 0x0044e400080011ff */
[----:B---3--:R-:W-:Y:S05]  /*a680*/  @!P0 NANOSLEEP.SYNCS 0x989680 ;  /* 0x009896800000895d */ /* 0x008fea0003900000 */
[----:B------:R-:W3:Y:S02]  /*a690*/  @!P0 SYNCS.PHASECHK.TRANS64 P0, [R0+URZ+0xc8], R4 ;  /* 0x0000c804000085a7 */ /* 0x000ee400080010ff */
[----:B---3--:R-:W-:Y:S05]  /*a6a0*/  @!P0 BRA `(.L_x_182) ;  /* 0xfffffffc00f08947 */ /* 0x008fea000383ffff */
[----:B------:R-:W-:Y:S05]  /*a6b0*/  BRA `(.L_x_183) ;  /* 0xffffffa800087947 */ /* 0x000fea000383ffff */
.L_x_90:
[----:B------:R-:W-:Y:S07]  /*a6c0*/  MOV R0, UR21 ;  /* 0x0000001500007c02 */ /* 0x000fee0008000f00 */
.L_x_184:
[----:B--2---:R2:W3:Y:S02]  /*a6d0*/  SYNCS.PHASECHK.TRANS64.TRYWAIT P0, [R0+URZ+0xd0], R4 ;  /* 0x0000d004000075a7 */ /* 0x0044e400080011ff */
[----:B---3--:R-:W-:Y:S05]  /*a6e0*/  @!P0 NANOSLEEP.SYNCS 0x989680 ;  /* 0x009896800000895d */ /* 0x008fea0003900000 */
[----:B------:R-:W3:Y:S02]  /*a6f0*/  @!P0 SYNCS.PHASECHK.TRANS64 P0, [R0+URZ+0xd0], R4 ;  /* 0x0000d004000085a7 */ /* 0x000ee400080010ff */
[----:B---3--:R-:W-:Y:S05]  /*a700*/  @!P0 BRA `(.L_x_184) ;  /* 0xfffffffc00f08947 */ /* 0x008fea000383ffff */
[----:B------:R-:W-:Y:S05]  /*a710*/  BRA `(.L_x_185) ;  /* 0xffffffa800507947 */ /* 0x000fea000383ffff */
.L_x_91:
[----:B------:R-:W-:Y:S07]  /*a720*/  MOV R0, UR21 ;  /* 0x0000001500007c02 */ /* 0x000fee0008000f00 */
.L_x_186:
[----:B--2---:R2:W3:Y:S02]  /*a730*/  SYNCS.PHASECHK.TRANS64.TRYWAIT P0, [R0+URZ+0xd8], R4 ;  /* 0x0000d804000075a7 */ /* 0x0044e400080011ff */
[----:B---3--:R-:W-:Y:S05]  /*a740*/  @!P0 NANOSLEEP.SYNCS 0x989680 ;  /* 0x009896800000895d */ /* 0x008fea0003900000 */
[----:B------:R-:W3:Y:S02]  /*a750*/  @!P0 SYNCS.PHASECHK.TRANS64 P0, [R0+URZ+0xd8], R4 ;  /* 0x0000d804000085a7 */ /* 0x000ee400080010ff */
[----:B---3--:R-:W-:Y:S05]  /*a760*/  @!P0 BRA `(.L_x_186) ;  /* 0xfffffffc00f08947 */ /* 0x008fea000383ffff */
[----:B------:R-:W-:Y:S05]  /*a770*/  BRA `(.L_x_187) ;  /* 0xffffffa8009c7947 */ /* 0x000fea000383ffff */
.L_x_93:
[----:B------:R-:W-:-:S07]  /*a780*/  MOV R0, UR21 ;  /* 0x0000001500007c02 */ /* 0x000fce0008000f00 */
.L_x_188:
[----:B---3--:R3:W4:Y:S02]  /*a790*/  SYNCS.PHASECHK.TRANS64.TRYWAIT P0, [R0+URZ+0xc0], R2 ;  /* 0x0000c002000075a7 */ /* 0x00872400080011ff */
[----:B----4-:R-:W-:Y:S05]  /*a7a0*/  @!P0 NANOSLEEP.SYNCS 0x989680 ;  /* 0x009896800000895d */ /* 0x010fea0003900000 */
[----:B------:R-:W4:Y:S02]  /*a7b0*/  @!P0 SYNCS.PHASECHK.TRANS64 P0, [R0+URZ+0xc0], R2 ;  /* 0x0000c002000085a7 */ /* 0x000f2400080010ff */
[----:B----4-:R-:W-:Y:S05]  /*a7c0*/  @!P0 BRA `(.L_x_188) ;  /* 0xfffffffc00f08947 */ /* 0x010fea000383ffff */
[----:B------:R-:W-:Y:S05]  /*a7d0*/  BRA `(.L_x_189) ;  /* 0xffffffac00147947 */ /* 0x000fea000383ffff */
.L_x_94:
[----:B---3--:R-:W-:-:S07]  /*a7e0*/  MOV R0, UR21 ;  /* 0x0000001500007c02 */ /* 0x008fce0008000f00 */
.L_x_190:
[----:B---3--:R3:W4:Y:S02]  /*a7f0*/  SYNCS.PHASECHK.TRANS64.TRYWAIT P0, [R0+URZ+0xc8], R2 ;  /* 0x0000c802000075a7 */ /* 0x00872400080011ff */
[----:B----4-:R-:W-:Y:S05]  /*a800*/  @!P0 NANOSLEEP.SYNCS 0x989680 ;  /* 0x009896800000895d */ /* 0x010fea0003900000 */
[----:B------:R-:W4:Y:S02]  /*a810*/  @!P0 SYNCS.PHASECHK.TRANS64 P0, [R0+URZ+0xc8], R2 ;  /* 0x0000c802000085a7 */ /* 0x000f2400080010ff */
[----:B----4-:R-:W-:Y:S05]  /*a820*/  @!P0 BRA `(.L_x_190) ;  /* 0xfffffffc00f08947 */ /* 0x010fea000383ffff */
[----:B------:R-:W-:Y:S05]  /*a830*/  BRA `(.L_x_191) ;  /* 0xffffffac00047947 */ /* 0x000fea000383ffff */
.L_x_95:
[----:B---3--:R-:W-:-:S07]  /*a840*/  MOV R0, UR21 ;  /* 0x0000001500007c02 */ /* 0x008fce0008000f00 */
.L_x_192:
[----:B---3--:R3:W4:Y:S02]  /*a850*/  SYNCS.PHASECHK.TRANS64.TRYWAIT P0, [R0+URZ+0xd0], R2 ;  /* 0x0000d002000075a7 */ /* 0x00872400080011ff */
[----:B----4-:R-:W-:Y:S05]  /*a860*/  @!P0 NANOSLEEP.SYNCS 0x989680 ;  /* 0x009896800000895d */ /* 0x010fea0003900000 */
[----:B------:R-:W4:Y:S02]  /*a870*/  @!P0 SYNCS.PHASECHK.TRANS64 P0, [R0+URZ+0xd0], R2 ;  /* 0x0000d002000085a7 */ /* 0x000f2400080010ff */
[----:B----4-:R-:W-:Y:S05]  /*a880*/  @!P0 BRA `(.L_x_192) ;  /* 0xfffffffc00f08947 */ /* 0x010fea000383ffff */
[----:B------:R-:W-:Y:S05]  /*a890*/  BRA `(.L_x_193) ;  /* 0xffffffa800f47947 */ /* 0x000fea000383ffff */
.L_x_97:
[----:B-1----:R1:W2:Y:S02]  /*a8a0*/  SYNCS.PHASECHK.TRANS64.TRYWAIT P0, [R3+URZ+0xf0], R0 ;  /* 0x0000f000030075a7 */ /* 0x0022a400080011ff */
[----:B--2---:R-:W-:Y:S05]  /*a8b0*/  @!P0 NANOSLEEP.SYNCS 0x989680 ;  /* 0x009896800000895d */ /* 0x004fea0003900000 */
[----:B------:R-:W2:Y:S02]  /*a8c0*/  @!P0 SYNCS.PHASECHK.TRANS64 P0, [R3+URZ+0xf0], R0 ;  /* 0x0000f000030085a7 */ /* 0x000ea400080010ff */
[----:B--2---:R-:W-:Y:S05]  /*a8d0*/  @!P0 BRA `(.L_x_97) ;  /* 0xfffffffc00f08947 */ /* 0x004fea000383ffff */
[----:B------:R-:W-:Y:S05]  /*a8e0*/  BRA `(.L_x_194) ;  /* 0xffffffac00c07947 */ /* 0x000fea000383ffff */
.L_x_108:
[----:B-1----:R1:W2:Y:S02]  /*a8f0*/  SYNCS.PHASECHK.TRANS64.TRYWAIT P1, [R2+URZ+0xa0], R0 ;  /* 0x0000a000020075a7 */ /* 0x0022a400080211ff */
[----:B--2---:R-:W-:Y:S05]  /*a900*/  @!P1 NANOSLEEP.SYNCS 0x989680 ;  /* 0x009896800000995d */ /* 0x004fea0003900000 */
[----:B------:R-:W2:Y:S02]  /*a910*/  @!P1 SYNCS.PHASECHK.TRANS64 P1, [R2+URZ+0xa0], R0 ;  /* 0x0000a000020095a7 */ /* 0x000ea400080210ff */
[----:B--2---:R-:W-:Y:S05]  /*a920*/  @!P1 BRA `(.L_x_108) ;  /* 0xfffffffc00f09947 */ /* 0x004fea000383ffff */
[----:B------:R-:W-:Y:S05]  /*a930*/  BRA `(.L_x_107) ;  /* 0xffffffbc00347947 */ /* 0x000fea000383ffff */
.L_x_110:
[----:B-1----:R1:W2:Y:S02]  /*a940*/  SYNCS.PHASECHK.TRANS64.TRYWAIT P0, [R52+URZ+0x110], R3 ;  /* 0x00011003340075a7 */ /* 0x0022a400080011ff */
[----:B--2---:R-:W-:Y:S05]  /*a950*/  @!P0 NANOSLEEP.SYNCS 0x989680 ;  /* 0x009896800000895d */ /* 0x004fea0003900000 */
[----:B------:R-:W2:Y:S02]  /*a960*/  @!P0 SYNCS.PHASECHK.TRANS64 P0, [R52+URZ+0x110], R3 ;  /* 0x00011003340085a7 */ /* 0x000ea400080010ff */
[----:B--2---:R-:W-:Y:S05]  /*a970*/  @!P0 BRA `(.L_x_110) ;  /* 0xfffffffc00f08947 */ /* 0x004fea000383ffff */
[----:B------:R-:W-:Y:S05]  /*a980*/  BRA `(.L_x_109) ;  /* 0xffffffbc00887947 */ /* 0x000fea000383ffff */
.L_x_118:
[----:B--2---:R2:W3:Y:S02]  /*a990*/  SYNCS.PHASECHK.TRANS64.TRYWAIT P0, [R0+URZ+0xa0], R2 ;  /* 0x0000a002000075a7 */ /* 0x0044e400080011ff */
[----:B---3--:R-:W-:Y:S05]  /*a9a0*/  @!P0 NANOSLEEP.SYNCS 0x989680 ;  /* 0x009896800000895d */ /* 0x008fea0003900000 */
[----:B------:R-:W3:Y:S02]  /*a9b0*/  @!P0 SYNCS.PHASECHK.TRANS64 P0, [R0+URZ+0xa0], R2 ;  /* 0x0000a002000085a7 */ /* 0x000ee400080010ff */
[----:B---3--:R-:W-:Y:S05]  /*a9c0*/  @!P0 BRA `(.L_x_118) ;  /* 0xfffffffc00f08947 */ /* 0x008fea000383ffff */
[----:B------:R-:W-:Y:S05]  /*a9d0*/  BRA `(.L_x_117) ;  /* 0xffffffc8007c7947 */ /* 0x000fea000383ffff */
.L_x_126:
[----:B--2---:R2:W3:Y:S02]  /*a9e0*/  SYNCS.PHASECHK.TRANS64.TRYWAIT P0, [R0+URZ+0xa0], R4 ;  /* 0x0000a004000075a7 */ /* 0x0044e400080011ff */
[----:B---3--:R-:W-:Y:S05]  /*a9f0*/  @!P0 NANOSLEEP.SYNCS 0x989680 ;  /* 0x009896800000895d */ /* 0x008fea0003900000 */
[----:B------:R-:W3:Y:S02]  /*aa00*/  @!P0 SYNCS.PHASECHK.TRANS64 P0, [R0+URZ+0xa0], R4 ;  /* 0x0000a004000085a7 */ /* 0x000ee400080010ff */
[----:B---3--:R-:W-:Y:S05]  /*aa10*/  @!P0 BRA `(.L_x_126) ;  /* 0xfffffffc00f08947 */ /* 0x008fea000383ffff */
[----:B------:R-:W-:Y:S05]  /*aa20*/  BRA `(.L_x_125) ;  /* 0xffffffd400b87947 */ /* 0x000fea000383ffff */
.L_x_134:
[----:B--2---:R2:W3:Y:S02]  /*aa30*/  SYNCS.PHASECHK.TRANS64.TRYWAIT P0, [R0+URZ+0xa0], R2 ;  /* 0x0000a002000075a7 */ /* 0x0044e400080011ff */
[----:B---3--:R-:W-:Y:S05]  /*aa40*/  @!P0 NANOSLEEP.SYNCS 0x989680 ;  /* 0x009896800000895d */ /* 0x008fea0003900000 */
[----:B------:R-:W3:Y:S02]  /*aa50*/  @!P0 SYNCS.PHASECHK.TRANS64 P0, [R0+URZ+0xa0], R2 ;  /* 0x0000a002000085a7 */ /* 0x000ee400080010ff */
[----:B---3--:R-:W-:Y:S05]  /*aa60*/  @!P0 BRA `(.L_x_134) ;  /* 0xfffffffc00f08947 */ /* 0x008fea000383ffff */
[----:B------:R-:W-:Y:S05]  /*aa70*/  BRA `(.L_x_133) ;  /* 0xffffffe400047947 */ /* 0x000fea000383ffff */
        .weak           $__internal_0_$__cuda_sm10x_tcgen05_guardrail_trap_col_being_dealloced_not_returned_by_alloc
        .type           $__internal_0_$__cuda_sm10x_tcgen05_guardrail_trap_col_being_dealloced_not_returned_by_alloc,@function
        .size           $__internal_0_$__cuda_sm10x_tcgen05_guardrail_trap_col_being_dealloced_not_returned_by_alloc,($__internal_1_$__cuda_sm10x_tcgen05_guardrail_trap_phase_invalid_during_alloc - $__internal_0_$__cuda_sm10x_tcgen05_guardrail_trap_col_being_dealloced_not_returned_by_alloc)
$__internal_0_$__cuda_sm10x_tcgen05_guardrail_trap_col_being_dealloced_not_returned_by_alloc:
[----:B------:R-:W-:Y:S05]  /*aa80*/  BPT.TRAP 0x1 ;  /* 0x000000040000795c */ /* 0x000fea0000300000 */
[----:B------:R-:W-:-:S04]  /*aa90*/  HFMA2 R3, -RZ, RZ, 0, 0 ;  /* 0x00000000ff037431 */ /* 0x000fc800000001ff */
[----:B------:R-:W-:Y:S05]  /*aaa0*/  RET.REL.NODEC R2 `(_ZN7cutlass13device_kernelINS_4gemm6kernel13GemmUniversalIN4cute5tupleIJiiiiEEENS1_10collective13CollectiveMmaINS1_35MainloopSm100TmaUmmaWarpSpecializedILi10ELi2ELi4ENS5_IJNS4_1CILi8EEENSA_ILi1EEESC_EEEEENS5_IJNSA_ILi64EEENSA_ILi256EEESF_EEEaNS5_IJlSC_lEEEaSI_NS4_8TiledMMAINS4_8MMA_AtomIJNS4_15SM100_MMA_S8_SSIaaiLi64ELi256ELNS4_4UMMA5MajorE0ELSN_0ELNSM_8SaturateE0EEEEEENS4_6LayoutINS5_IJSC_SC_SC_EEENS5_IJNSA_ILi0EEEST_ST_EEEEENS5_IJNS4_10UnderscoreESW_SW_EEEEENS4_13SM90_TMA_LOADENS4_14ComposedLayoutINS4_7SwizzleILi2ELi4ELi3EEENS4_18smem_ptr_flag_bitsILi8EEENSR_INS5_IJSB_SF_EEENS5_IJSF_SC_EEEEEEEvNS4_8identityENS4_23SM90_TMA_LOAD_MULTICASTES18_vS19_EENS_8epilogue10collective18CollectiveEpilogueINS1C_23Sm100TmaWarpSpecializedILi4ELi2ELi32ELb0ELb0EEEJSH_NS5_IJNSR_ISF_SC_EES1H_EEEaSI_aSI_NS1C_6fusion15FusionCallbacksIS1G_NS1J_17LinearCombinationIaiaiLNS_15FloatRoundStyleE2EEESH_S1I_JEEENS4_5SM1004TMEM4LOAD26SM100_TMEM_LOAD_16dp32b32xESZ_S18_NS4_39AutoVectorizingCopyWithAssumedAlignmentILi128EEENS4_14SM90_TMA_STOREES18_S1U_S1U_EEEvvEEEEvNT_6ParamsE) ;  /* 0xffffff5402547950 */ /* 0x000fea0003c3ffff */
        .weak           $__internal_1_$__cuda_sm10x_tcgen05_guardrail_trap_phase_invalid_during_alloc
        .type           $__internal_1_$__cuda_sm10x_tcgen05_guardrail_trap_phase_invalid_during_alloc,@function
        .size           $__internal_1_$__cuda_sm10x_tcgen05_guardrail_trap_phase_invalid_during_alloc,($__internal_2_$__cuda_sm10x_tcgen05_guardrail_trap_unallocated_columns_being_dealloced - $__internal_1_$__cuda_sm10x_tcgen05_guardrail_trap_phase_invalid_during_alloc)
$__internal_1_$__cuda_sm10x_tcgen05_guardrail_trap_phase_invalid_during_alloc:
[----:B------:R-:W-:Y:S05]  /*aab0*/  BPT.TRAP 0x1 ;  /* 0x000000040000795c */ /* 0x000fea0000300000 */
[----:B------:R-:W-:-:S04]  /*aac0*/  MOV R5, 0x0 ;  /* 0x0000000000057802 */ /* 0x000fc80000000f00 */
[----:B------:R-:W-:Y:S05]  /*aad0*/  RET.REL.NODEC R4 `(_ZN7cutlass13device_kernelINS_4gemm6kernel13GemmUniversalIN4cute5tupleIJiiiiEEENS1_10collective13CollectiveMmaINS1_35MainloopSm100TmaUmmaWarpSpecializedILi10ELi2ELi4ENS5_IJNS4_1CILi8EEENSA_ILi1EEESC_EEEEENS5_IJNSA_ILi64EEENSA_ILi256EEESF_EEEaNS5_IJlSC_lEEEaSI_NS4_8TiledMMAINS4_8MMA_AtomIJNS4_15SM100_MMA_S8_SSIaaiLi64ELi256ELNS4_4UMMA5MajorE0ELSN_0ELNSM_8SaturateE0EEEEEENS4_6LayoutINS5_IJSC_SC_SC_EEENS5_IJNSA_ILi0EEEST_ST_EEEEENS5_IJNS4_10UnderscoreESW_SW_EEEEENS4_13SM90_TMA_LOADENS4_14ComposedLayoutINS4_7SwizzleILi2ELi4ELi3EEENS4_18smem_ptr_flag_bitsILi8EEENSR_INS5_IJSB_SF_EEENS5_IJSF_SC_EEEEEEEvNS4_8identityENS4_23SM90_TMA_LOAD_MULTICASTES18_vS19_EENS_8epilogue10collective18CollectiveEpilogueINS1C_23Sm100TmaWarpSpecializedILi4ELi2ELi32ELb0ELb0EEEJSH_NS5_IJNSR_ISF_SC_EES1H_EEEaSI_aSI_NS1C_6fusion15FusionCallbacksIS1G_NS1J_17LinearCombinationIaiaiLNS_15FloatRoundStyleE2EEESH_S1I_JEEENS4_5SM1004TMEM4LOAD26SM100_TMEM_LOAD_16dp32b32xESZ_S18_NS4_39AutoVectorizingCopyWithAssumedAlignmentILi128EEENS4_14SM90_TMA_STOREES18_S1U_S1U_EEEvvEEEEvNT_6ParamsE) ;  /* 0xffffff5404487950 */ /* 0x000fea0003c3ffff */
        .weak           $__internal_2_$__cuda_sm10x_tcgen05_guardrail_trap_unallocated_columns_being_dealloced
        .type           $__internal_2_$__cuda_sm10x_tcgen05_guardrail_trap_unallocated_columns_being_dealloced,@function
        .size           $__internal_2_$__cuda_sm10x_tcgen05_guardrail_trap_unallocated_columns_being_dealloced,(.L_x_196 - $__internal_2_$__cuda_sm10x_tcgen05_guardrail_trap_unallocated_columns_being_dealloced)
$__internal_2_$__cuda_sm10x_tcgen05_guardrail_trap_unallocated_columns_being_dealloced:
[----:B------:R-:W-:Y:S05]  /*aae0*/  BPT.TRAP 0x1 ;  /* 0x000000040000795c */ /* 0x000fea0000300000 */
[----:B------:R-:W-:-:S04]  /*aaf0*/  HFMA2 R3, -RZ, RZ, 0, 0 ;  /* 0x00000000ff037431 */ /* 0x000fc800000001ff */
[----:B------:R-:W-:Y:S05]  /*ab00*/  RET.REL.NODEC R2 `(_ZN7cutlass13device_kernelINS_4gemm6kernel13GemmUniversalIN4cute5tupleIJiiiiEEENS1_10collective13CollectiveMmaINS1_35MainloopSm100TmaUmmaWarpSpecializedILi10ELi2ELi4ENS5_IJNS4_1CILi8EEENSA_ILi1EEESC_EEEEENS5_IJNSA_ILi64EEENSA_ILi256EEESF_EEEaNS5_IJlSC_lEEEaSI_NS4_8TiledMMAINS4_8MMA_AtomIJNS4_15SM100_MMA_S8_SSIaaiLi64ELi256ELNS4_4UMMA5MajorE0ELSN_0ELNSM_8SaturateE0EEEEEENS4_6LayoutINS5_IJSC_SC_SC_EEENS5_IJNSA_ILi0EEEST_ST_EEEEENS5_IJNS4_10UnderscoreESW_SW_EEEEENS4_13SM90_TMA_LOADENS4_14ComposedLayoutINS4_7SwizzleILi2ELi4ELi3EEENS4_18smem_ptr_flag_bitsILi8EEENSR_INS5_IJSB_SF_EEENS5_IJSF_SC_EEEEEEEvNS4_8identityENS4_23SM90_TMA_LOAD_MULTICASTES18_vS19_EENS_8epilogue10collective18CollectiveEpilogueINS1C_23Sm100TmaWarpSpecializedILi4ELi2ELi32ELb0ELb0EEEJSH_NS5_IJNSR_ISF_SC_EES1H_EEEaSI_aSI_NS1C_6fusion15FusionCallbacksIS1G_NS1J_17LinearCombinationIaiaiLNS_15FloatRoundStyleE2EEESH_S1I_JEEENS4_5SM1004TMEM4LOAD26SM100_TMEM_LOAD_16dp32b32xESZ_S18_NS4_39AutoVectorizingCopyWithAssumedAlignmentILi128EEENS4_14SM90_TMA_STOREES18_S1U_S1U_EEEvvEEEEvNT_6ParamsE) ;  /* 0xffffff54023c7950 */ /* 0x000fea0003c3ffff */
.L_x_195:
[----:B------:R-:W-:-:S00]  /*ab10*/  BRA `(.L_x_195) ;  /* 0xfffffffc00fc7947 */ /* 0x000fc0000383ffff */
[----:B------:R-:W-:-:S00]  /*ab20*/  NOP ;  /* 0x0000000000007918 */ /* 0x000fc00000000000 */
        /* <DEDUP_REMOVED lines=13> */
.L_x_196:


//--------------------- .nv.global.init           --------------------------
	.section	.nv.global.init,"aw",@progbits
.nv.global.init:
	.type		$str$27,@object
	.size		$str$27,($str$28 - $str$27)
$str$27:
        /*0000*/ 	.byte	0x28, 0x61, 0x64, 0x64, 0x72, 0x65, 0x73, 0x73, 0x20, 0x26, 0x20, 0x6d, 0x61, 0x73, 0x6b, 0x29
        /*0010*/ 	.byte	0x20, 0x3d, 0x3d, 0x20, 0x30, 0x00
	.type		$str$28,@object
	.size		$str$28,($str$26 - $str$28)
$str$28:
        /*0016*/ 	.byte	0x2f, 0x74, 0x6d, 0x70, 0x2f, 0x63, 0x75, 0x74, 0x6c, 0x61, 0x73, 0x73, 0x5f, 0x73, 0x77, 0x65
        /*0026*/ 	.byte	0x65, 0x70, 0x5f, 0x73, 0x72, 0x63, 0x2f, 0x69, 0x6e, 0x63, 0x6c, 0x75, 0x64, 0x65, 0x2f, 0x63
        /*0036*/ 	.byte	0x75, 0x74, 0x65, 0x2f, 0x70, 0x6f, 0x69, 0x6e, 0x74, 0x65, 0x72, 0x5f, 0x66, 0x6c, 0x61, 0x67
        /*0046*/ 	.byte	0x67, 0x65, 0x64, 0x2e, 0x68, 0x70, 0x70, 0x00
	.type		$str$26,@object
	.size		$str$26,($str$25 - $str$26)
$str$26:
        /*004e*/ 	.byte	0x2f, 0x74, 0x6d, 0x70, 0x2f, 0x63, 0x75, 0x74, 0x6c, 0x61, 0x73, 0x73, 0x5f, 0x73, 0x77, 0x65
        /*005e*/ 	.byte	0x65, 0x70, 0x5f, 0x73, 0x72, 0x63, 0x2f, 0x69, 0x6e, 0x63, 0x6c, 0x75, 0x64, 0x65, 0x2f, 0x63
        /*006e*/ 	.byte	0x75, 0x74, 0x65, 0x2f, 0x61, 0x74, 0x6f, 0x6d, 0x2f, 0x63, 0x6f, 0x70, 0x79, 0x5f, 0x74, 0x72
        /*007e*/ 	.byte	0x61, 0x69, 0x74, 0x73, 0x5f, 0x73, 0x6d, 0x31, 0x30, 0x30, 0x2e, 0x68, 0x70, 0x70, 0x00
	.type		$str$25,@object
	.size		$str$25,(__unnamed_1 - $str$25)
$str$25:
        /*008d*/ 	.byte	0x28, 0x28, 0x75, 0x69, 0x6e, 0x74, 0x33, 0x32, 0x5f, 0x74, 0x28, 0x74, 0x68, 0x72, 0x65, 0x61
        /*009d*/ 	.byte	0x64, 0x49, 0x64, 0x78, 0x2e, 0x78, 0x29, 0x20, 0x2f, 0x20, 0x33, 0x32, 0x29, 0x20, 0x25, 0x20
        /*00ad*/ 	.byte	0x34, 0x29, 0x20, 0x3d, 0x3d, 0x20, 0x28, 0x28, 0x28, 0x74, 0x6d, 0x65, 0x6d, 0x5f, 0x61, 0x64
        /*00bd*/ 	.byte	0x64, 0x72, 0x20, 0x3e, 0x3e, 0x20, 0x31, 0x36, 0x29, 0x20, 0x2f, 0x20, 0x33, 0x32, 0x29, 0x20
        /*00cd*/ 	.byte	0x25, 0x20, 0x34, 0x29, 0x00
	.type		__unnamed_1,@object
	.size		__unnamed_1,(__unnamed_2 - __unnamed_1)
__unnamed_1:
        /*00d2*/ 	.byte	0x61, 0x75, 0x74, 0x6f, 0x20, 0x63, 0x75, 0x74, 0x65, 0x3a, 0x3a, 0x61, 0x73, 0x5f, 0x70, 0x6f
        /* <DEDUP_REMOVED lines=24> */
        /*0262*/ 	.byte	0x00
	.type		__unnamed_2,@object
	.size		__unnamed_2,(__unnamed_3 - __unnamed_2)
__unnamed_2:
        /* <DEDUP_REMOVED lines=26> */
	.type		__unnamed_3,@object
	.size		__unnamed_3,(.L_3 - __unnamed_3)
__unnamed_3:
        /* <DEDUP_REMOVED lines=41> */
.L_3:


//--------------------- .nv.shared._ZN7cutlass13device_kernelINS_4gemm6kernel13GemmUniversalIN4cute5tupleIJiiiiEEENS1_10collective13CollectiveMmaINS1_35MainloopSm100TmaUmmaWarpSpecializedILi10ELi2ELi4ENS5_IJNS4_1CILi8EEENSA_ILi1EEESC_EEEEENS5_IJNSA_ILi64EEENSA_ILi256EEESF_EEEaNS5_IJlSC_lEEEaSI_NS4_8TiledMMAINS4_8MMA_AtomIJNS4_15SM100_MMA_S8_SSIaaiLi64ELi256ELNS4_4UMMA5MajorE0ELSN_0ELNSM_8SaturateE0EEEEEENS4_6LayoutINS5_IJSC_SC_SC_EEENS5_IJNSA_ILi0EEEST_ST_EEEEENS5_IJNS4_10UnderscoreESW_SW_EEEEENS4_13SM90_TMA_LOADENS4_14ComposedLayoutINS4_7SwizzleILi2ELi4ELi3EEENS4_18smem_ptr_flag_bitsILi8EEENSR_INS5_IJSB_SF_EEENS5_IJSF_SC_EEEEEEEvNS4_8identityENS4_23SM90_TMA_LOAD_MULTICASTES18_vS19_EENS_8epilogue10collective18CollectiveEpilogueINS1C_23Sm100TmaWarpSpecializedILi4ELi2ELi32ELb0ELb0EEEJSH_NS5_IJNSR_ISF_SC_EES1H_EEEaSI_aSI_NS1C_6fusion15FusionCallbacksIS1G_NS1J_17LinearCombinationIaiaiLNS_15FloatRoundStyleE2EEESH_S1I_JEEENS4_5SM1004TMEM4LOAD26SM100_TMEM_LOAD_16dp32b32xESZ_S18_NS4_39AutoVectorizingCopyWithAssumedAlignmentILi128EEENS4_14SM90_TMA_STOREES18_S1U_S1U_EEEvvEEEEvNT_6ParamsE --------------------------
	.section	.nv.shared._ZN7cutlass13device_kernelINS_4gemm6kernel13GemmUniversalIN4cute5tupleIJiiiiEEENS1_10collective13CollectiveMmaINS1_35MainloopSm100TmaUmmaWarpSpecializedILi10ELi2ELi4ENS5_IJNS4_1CILi8EEENSA_ILi1EEESC_EEEEENS5_IJNSA_ILi64EEENSA_ILi256EEESF_EEEaNS5_IJlSC_lEEEaSI_NS4_8TiledMMAINS4_8MMA_AtomIJNS4_15SM100_MMA_S8_SSIaaiLi64ELi256ELNS4_4UMMA5MajorE0ELSN_0ELNSM_8SaturateE0EEEEEENS4_6LayoutINS5_IJSC_SC_SC_EEENS5_IJNSA_ILi0EEEST_ST_EEEEENS5_IJNS4_10UnderscoreESW_SW_EEEEENS4_13SM90_TMA_LOADENS4_14ComposedLayoutINS4_7SwizzleILi2ELi4ELi3EEENS4_18smem_ptr_flag_bitsILi8EEENSR_INS5_IJSB_SF_EEENS5_IJSF_SC_EEEEEEEvNS4_8identityENS4_23SM90_TMA_LOAD_MULTICASTES18_vS19_EENS_8epilogue10collective18CollectiveEpilogueINS1C_23Sm100TmaWarpSpecializedILi4ELi2ELi32ELb0ELb0EEEJSH_NS5_IJNSR_ISF_SC_EES1H_EEEaSI_aSI_NS1C_6fusion15FusionCallbacksIS1G_NS1J_17LinearCombinationIaiaiLNS_15FloatRoundStyleE2EEESH_S1I_JEEENS4_5SM1004TMEM4LOAD26SM100_TMEM_LOAD_16dp32b32xESZ_S18_NS4_39AutoVectorizingCopyWithAssumedAlignmentILi128EEENS4_14SM90_TMA_STOREES18_S1U_S1U_EEEvvEEEEvNT_6ParamsE,"aw",@nobits
	.sectionflags	@""
	.align	16
	.zero		1024


//--------------------- .nv.shared.reserved.0     --------------------------
	.section	.nv.shared.reserved.0,"aw",@nobits
	.weak		__nv_reservedSMEM_offset_0_alias
	.size		__nv_reservedSMEM_offset_0_alias, 0, 64
	.other		__nv_reservedSMEM_offset_0_alias,@"STO_CUDA_RESERVED_SHARED STV_DEFAULT"
__nv_reservedSMEM_offset_0_alias:
	.zero		0
.nv.shared.reserved.0:
	.zero		64
	.weak		__nv_reservedSMEM_tcgen05_partition
	.type		__nv_reservedSMEM_tcgen05_partition,@object
	.size		__nv_reservedSMEM_tcgen05_partition,(.L_0 - __nv_reservedSMEM_tcgen05_partition)
__nv_reservedSMEM_tcgen05_partition:
	.zero		32
.L_0:


//--------------------- .nv.global                --------------------------
	.section	.nv.global,"aw",@nobits
.nv.global:
	.type		_ZN40_INTERNAL_9a38e3f7_4_k_cu_f73ed0df_296604cute1_E,@object
	.size		_ZN40_INTERNAL_9a38e3f7_4_k_cu_f73ed0df_296604cute1_E,(_ZN40_INTERNAL_9a38e3f7_4_k_cu_f73ed0df_296604cuda3std3__45__cpo6cbeginE - _ZN40_INTERNAL_9a38e3f7_4_k_cu_f73ed0df_296604cute1_E)
_ZN40_INTERNAL_9a38e3f7_4_k_cu_f73ed0df_296604cute1_E:
	.zero		1
	.type		_ZN40_INTERNAL_9a38e3f7_4_k_cu_f73ed0df_296604cuda3std3__45__cpo6cbeginE,@object
	.size		_ZN40_INTERNAL_9a38e3f7_4_k_cu_f73ed0df_296604cuda3std3__45__cpo6cbeginE,(_ZN40_INTERNAL_9a38e3f7_4_k_cu_f73ed0df_296604cuda3std3__48in_placeE - _ZN40_INTERNAL_9a38e3f7_4_k_cu_f73ed0df_296604cuda3std3__45__cpo6cbeginE)
_ZN40_INTERNAL_9a38e3f7_4_k_cu_f73ed0df_296604cuda3std3__45__cpo6cbeginE:
	.zero		1
	.type		_ZN40_INTERNAL_9a38e3f7_4_k_cu_f73ed0df_296604cuda3std3__48in_placeE,@object
	.size		_ZN40_INTERNAL_9a38e3f7_4_k_cu_f73ed0df_296604cuda3std3__48in_placeE,(_ZN40_INTERNAL_9a38e3f7_4_k_cu_f73ed0df_296604cuda3std6ranges3__45__cpo9iter_moveE - _ZN40_INTERNAL_9a38e3f7_4_k_cu_f73ed0df_296604cuda3std3__48in_placeE)
_ZN40_INTERNAL_9a38e3f7_4_k_cu_f73ed0df_296604cuda3std3__48in_placeE:
	.zero		1
	.type		_ZN40_INTERNAL_9a38e3f7_4_k_cu_f73ed0df_296604cuda3std6ranges3__45__cpo9iter_moveE,@object
	.size		_ZN40_INTERNAL_9a38e3f7_4_k_cu_f73ed0df_296604cuda3std6ranges3__45__cpo9iter_moveE,(_ZN40_INTERNAL_9a38e3f7_4_k_cu_f73ed0df_296604cuda3std3__45__cpo5beginE - _ZN40_INTERNAL_9a38e3f7_4_k_cu_f73ed0df_296604cuda3std6ranges3__45__cpo9iter_moveE)
_ZN40_INTERNAL_9a38e3f7_4_k_cu_f73ed0df_296604cuda3std6ranges3__45__cpo9iter_moveE:
	.zero		1
	.type		_ZN40_INTERNAL_9a38e3f7_4_k_cu_f73ed0df_296604cuda3std3__45__cpo5beginE,@object
	.size		_ZN40_INTERNAL_9a38e3f7_4_k_cu_f73ed0df_296604cuda3std3__45__cpo5beginE,(_ZN40_INTERNAL_9a38e3f7_4_k_cu_f73ed0df_296604cuda3std3__442_GLOBAL__N__9a38e3f7_4_k_cu_f73ed0df_296606ignoreE - _ZN40_INTERNAL_9a38e3f7_4_k_cu_f73ed0df_296604cuda3std3__45__cpo5beginE)
_ZN40_INTERNAL_9a38e3f7_4_k_cu_f73ed0df_296604cuda3std3__45__cpo5beginE:
	.zero		1
	.type		_ZN40_INTERNAL_9a38e3f7_4_k_cu_f73ed0df_296604cuda3std3__442_GLOBAL__N__9a38e3f7_4_k_cu_f73ed0df_296606ignoreE,@object
	.size		_ZN40_INTERNAL_9a38e3f7_4_k_cu_f73ed0df_296604cuda3std3__442_GLOBAL__N__9a38e3f7_4_k_cu_f73ed0df_296606ignoreE,(_ZN40_INTERNAL_9a38e3f7_4_k_cu_f73ed0df_296604cute7productE - _ZN40_INTERNAL_9a38e3f7_4_k_cu_f73ed0df_296604cuda3std3__442_GLOBAL__N__9a38e3f7_4_k_cu_f73ed0df_296606ignoreE)
_ZN40_INTERNAL_9a38e3f7_4_k_cu_f73ed0df_296604cuda3std3__442_GLOBAL__N__9a38e3f7_4_k_cu_f73ed0df_296606ignoreE:
	.zero		1
	.type		_ZN40_INTERNAL_9a38e3f7_4_k_cu_f73ed0df_296604cute7productE,@object
	.size		_ZN40_INTERNAL_9a38e3f7_4_k_cu_f73ed0df_296604cute7productE,(_ZN40_INTERNAL_9a38e3f7_4_k_cu_f73ed0df_296604cuda3std3__45__cpo3endE - _ZN40_INTERNAL_9a38e3f7_4_k_cu_f73ed0df_296604cute7productE)
_ZN40_INTERNAL_9a38e3f7_4_k_cu_f73ed0df_296604cute7productE:
	.zero		1
	.type		_ZN40_INTERNAL_9a38e3f7_4_k_cu_f73ed0df_296604cuda3std3__45__cpo3endE,@object
	.size		_ZN40_INTERNAL_9a38e3f7_4_k_cu_f73ed0df_296604cuda3std3__45__cpo3endE,(_ZN40_INTERNAL_9a38e3f7_4_k_cu_f73ed0df_296604cuda3std3__419piecewise_constructE - _ZN40_INTERNAL_9a38e3f7_4_k_cu_f73ed0df_296604cuda3std3__45__cpo3endE)
_ZN40_INTERNAL_9a38e3f7_4_k_cu_f73ed0df_296604cuda3std3__45__cpo3endE:
	.zero		1
	.type		_ZN40_INTERNAL_9a38e3f7_4_k_cu_f73ed0df_296604cuda3std3__419piecewise_constructE,@object
	.size		_ZN40_INTERNAL_9a38e3f7_4_k_cu_f73ed0df_296604cuda3std3__419piecewise_constructE,(_ZN40_INTERNAL_9a38e3f7_4_k_cu_f73ed0df_296604cuda3std3__45__cpo4cendE - _ZN40_INTERNAL_9a38e3f7_4_k_cu_f73ed0df_296604cuda3std3__419piecewise_constructE)
_ZN40_INTERNAL_9a38e3f7_4_k_cu_f73ed0df_296604cuda3std3__419piecewise_constructE:
	.zero		1
	.type		_ZN40_INTERNAL_9a38e3f7_4_k_cu_f73ed0df_296604cuda3std3__45__cpo4cendE,@object
	.size		_ZN40_INTERNAL_9a38e3f7_4_k_cu_f73ed0df_296604cuda3std3__45__cpo4cendE,(_ZN40_INTERNAL_9a38e3f7_4_k_cu_f73ed0df_296604cuda3std6ranges3__45__cpo4swapE - _ZN40_INTERNAL_9a38e3f7_4_k_cu_f73ed0df_296604cuda3std3__45__cpo4cendE)
_ZN40_INTERNAL_9a38e3f7_4_k_cu_f73ed0df_296604cuda3std3__45__cpo4cendE:
	.zero		1
	.type		_ZN40_INTERNAL_9a38e3f7_4_k_cu_f73ed0df_296604cuda3std6ranges3__45__cpo4swapE,@object
	.size		_ZN40_INTERNAL_9a38e3f7_4_k_cu_f73ed0df_296604cuda3std6ranges3__45__cpo4swapE,(.L_11 - _ZN40_INTERNAL_9a38e3f7_4_k_cu_f73ed0df_296604cuda3std6ranges3__45__cpo4swapE)
_ZN40_INTERNAL_9a38e3f7_4_k_cu_f73ed0df_296604cuda3std6ranges3__45__cpo4swapE:
	.zero		1
.L_11:


//--------------------- .nv.constant0._ZN7cutlass13device_kernelINS_4gemm6kernel13GemmUniversalIN4cute5tupleIJiiiiEEENS1_10collective13CollectiveMmaINS1_35MainloopSm100TmaUmmaWarpSpecializedILi10ELi2ELi4ENS5_IJNS4_1CILi8EEENSA_ILi1EEESC_EEEEENS5_IJNSA_ILi64EEENSA_ILi256EEESF_EEEaNS5_IJlSC_lEEEaSI_NS4_8TiledMMAINS4_8MMA_AtomIJNS4_15SM100_MMA_S8_SSIaaiLi64ELi256ELNS4_4UMMA5MajorE0ELSN_0ELNSM_8SaturateE0EEEEEENS4_6LayoutINS5_IJSC_SC_SC_EEENS5_IJNSA_ILi0EEEST_ST_EEEEENS5_IJNS4_10UnderscoreESW_SW_EEEEENS4_13SM90_TMA_LOADENS4_14ComposedLayoutINS4_7SwizzleILi2ELi4ELi3EEENS4_18smem_ptr_flag_bitsILi8EEENSR_INS5_IJSB_SF_EEENS5_IJSF_SC_EEEEEEEvNS4_8identityENS4_23SM90_TMA_LOAD_MULTICASTES18_vS19_EENS_8epilogue10collective18CollectiveEpilogueINS1C_23Sm100TmaWarpSpecializedILi4ELi2ELi32ELb0ELb0EEEJSH_NS5_IJNSR_ISF_SC_EES1H_EEEaSI_aSI_NS1C_6fusion15FusionCallbacksIS1G_NS1J_17LinearCombinationIaiaiLNS_15FloatRoundStyleE2EEESH_S1I_JEEENS4_5SM1004TMEM4LOAD26SM100_TMEM_LOAD_16dp32b32xESZ_S18_NS4_39AutoVectorizingCopyWithAssumedAlignmentILi128EEENS4_14SM90_TMA_STOREES18_S1U_S1U_EEEvvEEEEvNT_6ParamsE --------------------------
	.section	.nv.constant0._ZN7cutlass13device_kernelINS_4gemm6kernel13GemmUniversalIN4cute5tupleIJiiiiEEENS1_10collective13CollectiveMmaINS1_35MainloopSm100TmaUmmaWarpSpecializedILi10ELi2ELi4ENS5_IJNS4_1CILi8EEENSA_ILi1EEESC_EEEEENS5_IJNSA_ILi64EEENSA_ILi256EEESF_EEEaNS5_IJlSC_lEEEaSI_NS4_8TiledMMAINS4_8MMA_AtomIJNS4_15SM100_MMA_S8_SSIaaiLi64ELi256ELNS4_4UMMA5MajorE0ELSN_0ELNSM_8SaturateE0EEEEEENS4_6LayoutINS5_IJSC_SC_SC_EEENS5_IJNSA_ILi0EEEST_ST_EEEEENS5_IJNS4_10UnderscoreESW_SW_EEEEENS4_13SM90_TMA_LOADENS4_14ComposedLayoutINS4_7SwizzleILi2ELi4ELi3EEENS4_18smem_ptr_flag_bitsILi8EEENSR_INS5_IJSB_SF_EEENS5_IJSF_SC_EEEEEEEvNS4_8identityENS4_23SM90_TMA_LOAD_MULTICASTES18_vS19_EENS_8epilogue10collective18CollectiveEpilogueINS1C_23Sm100TmaWarpSpecializedILi4ELi2ELi32ELb0ELb0EEEJSH_NS5_IJNSR_ISF_SC_EES1H_EEEaSI_aSI_NS1C_6fusion15FusionCallbacksIS1G_NS1J_17LinearCombinationIaiaiLNS_15FloatRoundStyleE2EEESH_S1I_JEEENS4_5SM1004TMEM4LOAD26SM100_TMEM_LOAD_16dp32b32xESZ_S18_NS4_39AutoVectorizingCopyWithAssumedAlignmentILi128EEENS4_14SM90_TMA_STOREES18_S1U_S1U_EEEvvEEEEvNT_6ParamsE,"a",@progbits
	.sectionflags	@""
	.align	4
.nv.constant0._ZN7cutlass13device_kernelINS_4gemm6kernel13GemmUniversalIN4cute5tupleIJiiiiEEENS1_10collective13CollectiveMmaINS1_35MainloopSm100TmaUmmaWarpSpecializedILi10ELi2ELi4ENS5_IJNS4_1CILi8EEENSA_ILi1EEESC_EEEEENS5_IJNSA_ILi64EEENSA_ILi256EEESF_EEEaNS5_IJlSC_lEEEaSI_NS4_8TiledMMAINS4_8MMA_AtomIJNS4_15SM100_MMA_S8_SSIaaiLi64ELi256ELNS4_4UMMA5MajorE0ELSN_0ELNSM_8SaturateE0EEEEEENS4_6LayoutINS5_IJSC_SC_SC_EEENS5_IJNSA_ILi0EEEST_ST_EEEEENS5_IJNS4_10UnderscoreESW_SW_EEEEENS4_13SM90_TMA_LOADENS4_14ComposedLayoutINS4_7SwizzleILi2ELi4ELi3EEENS4_18smem_ptr_flag_bitsILi8EEENSR_INS5_IJSB_SF_EEENS5_IJSF_SC_EEEEEEEvNS4_8identityENS4_23SM90_TMA_LOAD_MULTICASTES18_vS19_EENS_8epilogue10collective18CollectiveEpilogueINS1C_23Sm100TmaWarpSpecializedILi4ELi2ELi32ELb0ELb0EEEJSH_NS5_IJNSR_ISF_SC_EES1H_EEEaSI_aSI_NS1C_6fusion15FusionCallbacksIS1G_NS1J_17LinearCombinationIaiaiLNS_15FloatRoundStyleE2EEESH_S1I_JEEENS4_5SM1004TMEM4LOAD26SM100_TMEM_LOAD_16dp32b32xESZ_S18_NS4_39AutoVectorizingCopyWithAssumedAlignmentILi128EEENS4_14SM90_TMA_STOREES18_S1U_S1U_EEEvvEEEEvNT_6ParamsE:
	.zero		2944


//--------------------- SYMBOLS --------------------------

	.type		.nv.reservedSmem.offset0,@object
	.size		.nv.reservedSmem.offset0,0x4
	.type		.nv.reservedSmem.cap,@object
	.size		.nv.reservedSmem.cap,0x4
	.type		__assertfail,@function
